//
// Generated by NVIDIA NVVM Compiler
//
// Compiler Build ID: CL-36424714
// Cuda compilation tools, release 13.0, V13.0.88
// Based on NVVM 20.0.0
//

.version 9.0
.target sm_100
.address_size 64

	// .globl	bitnet_matmul_i2s
// _ZZ17bitnet_matmul_i2sE2As has been demoted
// _ZZ17bitnet_matmul_i2sE2Bs has been demoted
// _ZZ19bitnet_quantize_i2sE10shared_max has been demoted
// _ZZ19bitnet_quantize_i2sE16block_shared_max has been demoted

.visible .entry bitnet_matmul_i2s(
	.param .u64 .ptr .align 1 bitnet_matmul_i2s_param_0,
	.param .u64 .ptr .align 1 bitnet_matmul_i2s_param_1,
	.param .u64 .ptr .align 1 bitnet_matmul_i2s_param_2,
	.param .u32 bitnet_matmul_i2s_param_3,
	.param .u32 bitnet_matmul_i2s_param_4,
	.param .u32 bitnet_matmul_i2s_param_5
)
{
	.reg .pred 	%p<15>;
	.reg .b16 	%rs<45>;
	.reg .b32 	%r<45>;
	.reg .b32 	%f<55>;
	.reg .b64 	%rd<13>;
	// demoted variable
	.shared .align 1 .b8 _ZZ17bitnet_matmul_i2sE2As[256];
	// demoted variable
	.shared .align 1 .b8 _ZZ17bitnet_matmul_i2sE2Bs[256];
	ld.param.u64 	%rd3, [bitnet_matmul_i2s_param_0];
	ld.param.u64 	%rd4, [bitnet_matmul_i2s_param_1];
	ld.param.u64 	%rd5, [bitnet_matmul_i2s_param_2];
	ld.param.u32 	%r15, [bitnet_matmul_i2s_param_3];
	ld.param.u32 	%r16, [bitnet_matmul_i2s_param_4];
	ld.param.u32 	%r17, [bitnet_matmul_i2s_param_5];
	mov.u32 	%r1, %tid.x;
	mov.u32 	%r2, %tid.y;
	mov.u32 	%r18, %ctaid.x;
	mov.u32 	%r19, %ctaid.y;
	shl.b32 	%r20, %r19, 4;
	add.s32 	%r3, %r20, %r2;
	shl.b32 	%r21, %r18, 4;
	add.s32 	%r4, %r21, %r1;
	setp.lt.s32 	%p1, %r17, 1;
	mov.f32 	%f54, 0f00000000;
	@%p1 bra 	$L__BB0_11;
	add.s32 	%r23, %r17, 15;
	shr.u32 	%r5, %r23, 4;
	shl.b32 	%r24, %r2, 4;
	mov.u32 	%r25, _ZZ17bitnet_matmul_i2sE2As;
	add.s32 	%r6, %r25, %r24;
	add.s32 	%r7, %r6, %r1;
	mul.lo.s32 	%r8, %r17, %r3;
	mov.u32 	%r26, _ZZ17bitnet_matmul_i2sE2Bs;
	add.s32 	%r10, %r26, %r1;
	add.s32 	%r9, %r10, %r24;
	cvta.to.global.u64 	%rd1, %rd3;
	cvta.to.global.u64 	%rd2, %rd4;
	mov.f32 	%f54, 0f00000000;
	mov.b32 	%r44, 0;
$L__BB0_2:
	setp.ge.s32 	%p2, %r3, %r15;
	shl.b32 	%r27, %r44, 4;
	add.s32 	%r28, %r27, %r1;
	add.s32 	%r13, %r27, %r2;
	setp.ge.s32 	%p3, %r28, %r17;
	mov.b16 	%rs43, 0;
	or.pred  	%p4, %p2, %p3;
	@%p4 bra 	$L__BB0_4;
	add.s32 	%r29, %r28, %r8;
	cvt.u64.u32 	%rd6, %r29;
	add.s64 	%rd7, %rd1, %rd6;
	ld.global.nc.u8 	%rs5, [%rd7];
	cvt.u16.u8 	%rs43, %rs5;
$L__BB0_4:
	setp.ge.s32 	%p5, %r4, %r16;
	st.shared.u8 	[%r7], %rs43;
	setp.ge.s32 	%p6, %r13, %r17;
	mov.b16 	%rs6, 0;
	or.pred  	%p7, %p6, %p5;
	mov.u16 	%rs44, %rs6;
	@%p7 bra 	$L__BB0_10;
	mad.lo.s32 	%r32, %r13, %r16, %r4;
	shr.s32 	%r33, %r32, 31;
	shr.u32 	%r34, %r33, 30;
	add.s32 	%r35, %r32, %r34;
	shr.s32 	%r36, %r35, 2;
	cvt.s64.s32 	%rd8, %r36;
	add.s64 	%rd9, %rd2, %rd8;
	ld.global.nc.u8 	%rs8, [%rd9];
	cvt.u32.u8 	%r37, %rs8;
	and.b32  	%r38, %r35, 2147483644;
	sub.s32 	%r39, %r32, %r38;
	shl.b32 	%r40, %r39, 1;
	shr.u32 	%r41, %r37, %r40;
	and.b32  	%r31, %r41, 3;
	mov.b16 	%rs44, 255;
	setp.gt.s32 	%p8, %r31, 1;
	@%p8 bra 	$L__BB0_7;
	setp.eq.s32 	%p10, %r31, 0;
	@%p10 bra 	$L__BB0_10;
	bra.uni 	$L__BB0_8;
$L__BB0_7:
	setp.eq.s32 	%p9, %r31, 2;
	@%p9 bra 	$L__BB0_9;
$L__BB0_8:
	mov.u16 	%rs44, %rs6;
	bra.uni 	$L__BB0_10;
$L__BB0_9:
	mov.b16 	%rs44, 1;
$L__BB0_10:
	st.shared.u8 	[%r9], %rs44;
	bar.sync 	0;
	ld.shared.s8 	%rs11, [%r6];
	cvt.rn.f32.s16 	%f6, %rs11;
	ld.shared.u8 	%rs12, [%r10];
	cvt.rn.f32.u16 	%f7, %rs12;
	fma.rn.f32 	%f8, %f6, %f7, %f54;
	ld.shared.s8 	%rs13, [%r6+1];
	cvt.rn.f32.s16 	%f9, %rs13;
	ld.shared.u8 	%rs14, [%r10+16];
	cvt.rn.f32.u16 	%f10, %rs14;
	fma.rn.f32 	%f11, %f9, %f10, %f8;
	ld.shared.s8 	%rs15, [%r6+2];
	cvt.rn.f32.s16 	%f12, %rs15;
	ld.shared.u8 	%rs16, [%r10+32];
	cvt.rn.f32.u16 	%f13, %rs16;
	fma.rn.f32 	%f14, %f12, %f13, %f11;
	ld.shared.s8 	%rs17, [%r6+3];
	cvt.rn.f32.s16 	%f15, %rs17;
	ld.shared.u8 	%rs18, [%r10+48];
	cvt.rn.f32.u16 	%f16, %rs18;
	fma.rn.f32 	%f17, %f15, %f16, %f14;
	ld.shared.s8 	%rs19, [%r6+4];
	cvt.rn.f32.s16 	%f18, %rs19;
	ld.shared.u8 	%rs20, [%r10+64];
	cvt.rn.f32.u16 	%f19, %rs20;
	fma.rn.f32 	%f20, %f18, %f19, %f17;
	ld.shared.s8 	%rs21, [%r6+5];
	cvt.rn.f32.s16 	%f21, %rs21;
	ld.shared.u8 	%rs22, [%r10+80];
	cvt.rn.f32.u16 	%f22, %rs22;
	fma.rn.f32 	%f23, %f21, %f22, %f20;
	ld.shared.s8 	%rs23, [%r6+6];
	cvt.rn.f32.s16 	%f24, %rs23;
	ld.shared.u8 	%rs24, [%r10+96];
	cvt.rn.f32.u16 	%f25, %rs24;
	fma.rn.f32 	%f26, %f24, %f25, %f23;
	ld.shared.s8 	%rs25, [%r6+7];
	cvt.rn.f32.s16 	%f27, %rs25;
	ld.shared.u8 	%rs26, [%r10+112];
	cvt.rn.f32.u16 	%f28, %rs26;
	fma.rn.f32 	%f29, %f27, %f28, %f26;
	ld.shared.s8 	%rs27, [%r6+8];
	cvt.rn.f32.s16 	%f30, %rs27;
	ld.shared.u8 	%rs28, [%r10+128];
	cvt.rn.f32.u16 	%f31, %rs28;
	fma.rn.f32 	%f32, %f30, %f31, %f29;
	ld.shared.s8 	%rs29, [%r6+9];
	cvt.rn.f32.s16 	%f33, %rs29;
	ld.shared.u8 	%rs30, [%r10+144];
	cvt.rn.f32.u16 	%f34, %rs30;
	fma.rn.f32 	%f35, %f33, %f34, %f32;
	ld.shared.s8 	%rs31, [%r6+10];
	cvt.rn.f32.s16 	%f36, %rs31;
	ld.shared.u8 	%rs32, [%r10+160];
	cvt.rn.f32.u16 	%f37, %rs32;
	fma.rn.f32 	%f38, %f36, %f37, %f35;
	ld.shared.s8 	%rs33, [%r6+11];
	cvt.rn.f32.s16 	%f39, %rs33;
	ld.shared.u8 	%rs34, [%r10+176];
	cvt.rn.f32.u16 	%f40, %rs34;
	fma.rn.f32 	%f41, %f39, %f40, %f38;
	ld.shared.s8 	%rs35, [%r6+12];
	cvt.rn.f32.s16 	%f42, %rs35;
	ld.shared.u8 	%rs36, [%r10+192];
	cvt.rn.f32.u16 	%f43, %rs36;
	fma.rn.f32 	%f44, %f42, %f43, %f41;
	ld.shared.s8 	%rs37, [%r6+13];
	cvt.rn.f32.s16 	%f45, %rs37;
	ld.shared.u8 	%rs38, [%r10+208];
	cvt.rn.f32.u16 	%f46, %rs38;
	fma.rn.f32 	%f47, %f45, %f46, %f44;
	ld.shared.s8 	%rs39, [%r6+14];
	cvt.rn.f32.s16 	%f48, %rs39;
	ld.shared.u8 	%rs40, [%r10+224];
	cvt.rn.f32.u16 	%f49, %rs40;
	fma.rn.f32 	%f50, %f48, %f49, %f47;
	ld.shared.s8 	%rs41, [%r6+15];
	cvt.rn.f32.s16 	%f51, %rs41;
	ld.shared.u8 	%rs42, [%r10+240];
	cvt.rn.f32.u16 	%f52, %rs42;
	fma.rn.f32 	%f54, %f51, %f52, %f50;
	bar.sync 	0;
	add.s32 	%r44, %r44, 1;
	setp.ne.s32 	%p11, %r44, %r5;
	@%p11 bra 	$L__BB0_2;
$L__BB0_11:
	setp.ge.s32 	%p12, %r3, %r15;
	setp.ge.s32 	%p13, %r4, %r16;
	or.pred  	%p14, %p12, %p13;
	@%p14 bra 	$L__BB0_13;
	mad.lo.s32 	%r43, %r16, %r3, %r4;
	cvta.to.global.u64 	%rd10, %rd5;
	mul.wide.u32 	%rd11, %r43, 4;
	add.s64 	%rd12, %rd10, %rd11;
	st.global.f32 	[%rd12], %f54;
$L__BB0_13:
	ret;

}
	// .globl	bitnet_quantize_i2s
.visible .entry bitnet_quantize_i2s(
	.param .u64 .ptr .align 1 bitnet_quantize_i2s_param_0,
	.param .u64 .ptr .align 1 bitnet_quantize_i2s_param_1,
	.param .u64 .ptr .align 1 bitnet_quantize_i2s_param_2,
	.param .u32 bitnet_quantize_i2s_param_3
)
{
	.reg .pred 	%p<21>;
	.reg .b16 	%rs<7>;
	.reg .b32 	%r<57>;
	.reg .b32 	%f<33>;
	.reg .b64 	%rd<17>;
	// demoted variable
	.shared .align 4 .b8 _ZZ19bitnet_quantize_i2sE10shared_max[4096];
	// demoted variable
	.shared .align 4 .b8 _ZZ19bitnet_quantize_i2sE16block_shared_max[128];
	ld.param.u64 	%rd6, [bitnet_quantize_i2s_param_0];
	ld.param.u64 	%rd4, [bitnet_quantize_i2s_param_1];
	ld.param.u64 	%rd5, [bitnet_quantize_i2s_param_2];
	ld.param.u32 	%r20, [bitnet_quantize_i2s_param_3];
	cvta.to.global.u64 	%rd1, %rd6;
	mov.u32 	%r21, %ctaid.x;
	mov.u32 	%r53, %ntid.x;
	mov.u32 	%r2, %tid.x;
	mad.lo.s32 	%r3, %r21, %r53, %r2;
	shr.s32 	%r22, %r3, 31;
	shr.u32 	%r23, %r22, 27;
	add.s32 	%r24, %r3, %r23;
	and.b32  	%r25, %r24, -32;
	sub.s32 	%r4, %r3, %r25;
	setp.ge.s32 	%p1, %r3, %r20;
	@%p1 bra 	$L__BB1_25;
	mov.u32 	%r26, %nctaid.x;
	mul.lo.s32 	%r5, %r26, %r53;
	mov.f32 	%f32, 0f00000000;
	mov.u32 	%r52, %r3;
$L__BB1_2:
	mul.wide.s32 	%rd7, %r52, 4;
	add.s64 	%rd8, %rd1, %rd7;
	ld.global.nc.f32 	%f5, [%rd8];
	abs.f32 	%f6, %f5;
	max.f32 	%f32, %f32, %f6;
	add.s32 	%r52, %r52, %r5;
	setp.lt.s32 	%p2, %r52, %r20;
	@%p2 bra 	$L__BB1_2;
	shl.b32 	%r27, %r2, 2;
	mov.u32 	%r28, _ZZ19bitnet_quantize_i2sE10shared_max;
	add.s32 	%r8, %r28, %r27;
	st.shared.f32 	[%r8], %f32;
	bar.sync 	0;
	setp.lt.u32 	%p3, %r53, 2;
	@%p3 bra 	$L__BB1_7;
$L__BB1_4:
	shr.u32 	%r10, %r53, 1;
	setp.ge.u32 	%p4, %r2, %r10;
	@%p4 bra 	$L__BB1_6;
	ld.shared.f32 	%f7, [%r8];
	shl.b32 	%r29, %r10, 2;
	add.s32 	%r30, %r8, %r29;
	ld.shared.f32 	%f8, [%r30];
	max.f32 	%f9, %f7, %f8;
	st.shared.f32 	[%r8], %f9;
$L__BB1_6:
	bar.sync 	0;
	setp.gt.u32 	%p5, %r53, 3;
	mov.u32 	%r53, %r10;
	@%p5 bra 	$L__BB1_4;
$L__BB1_7:
	mul.wide.s32 	%rd9, %r3, 4;
	add.s64 	%rd10, %rd1, %rd9;
	ld.global.nc.f32 	%f10, [%rd10];
	abs.f32 	%f11, %f10;
	shl.b32 	%r31, %r4, 2;
	mov.u32 	%r32, _ZZ19bitnet_quantize_i2sE16block_shared_max;
	add.s32 	%r11, %r32, %r31;
	st.shared.f32 	[%r11], %f11;
	bar.sync 	0;
	setp.gt.s32 	%p6, %r4, 15;
	@%p6 bra 	$L__BB1_9;
	ld.shared.f32 	%f12, [%r11];
	ld.shared.f32 	%f13, [%r11+64];
	max.f32 	%f14, %f12, %f13;
	st.shared.f32 	[%r11], %f14;
$L__BB1_9:
	bar.sync 	0;
	setp.gt.s32 	%p7, %r4, 7;
	@%p7 bra 	$L__BB1_11;
	ld.shared.f32 	%f15, [%r11];
	ld.shared.f32 	%f16, [%r11+32];
	max.f32 	%f17, %f15, %f16;
	st.shared.f32 	[%r11], %f17;
$L__BB1_11:
	bar.sync 	0;
	setp.gt.s32 	%p8, %r4, 3;
	@%p8 bra 	$L__BB1_13;
	ld.shared.f32 	%f18, [%r11];
	ld.shared.f32 	%f19, [%r11+16];
	max.f32 	%f20, %f18, %f19;
	st.shared.f32 	[%r11], %f20;
$L__BB1_13:
	bar.sync 	0;
	setp.gt.s32 	%p9, %r4, 1;
	@%p9 bra 	$L__BB1_15;
	ld.shared.f32 	%f21, [%r11];
	ld.shared.f32 	%f22, [%r11+8];
	max.f32 	%f23, %f21, %f22;
	st.shared.f32 	[%r11], %f23;
$L__BB1_15:
	bar.sync 	0;
	setp.gt.s32 	%p10, %r4, 0;
	@%p10 bra 	$L__BB1_17;
	ld.shared.f32 	%f24, [%r11];
	ld.shared.f32 	%f25, [%r11+4];
	max.f32 	%f26, %f24, %f25;
	st.shared.f32 	[%r11], %f26;
$L__BB1_17:
	bar.sync 	0;
	setp.ne.s32 	%p11, %r4, 0;
	shr.s32 	%r36, %r24, 5;
	cvta.to.global.u64 	%rd11, %rd5;
	mul.wide.s32 	%rd12, %r36, 4;
	add.s64 	%rd2, %rd11, %rd12;
	@%p11 bra 	$L__BB1_19;
	ld.shared.f32 	%f27, [_ZZ19bitnet_quantize_i2sE16block_shared_max];
	setp.gt.f32 	%p12, %f27, 0f322BCC77;
	div.rn.f32 	%f28, %f27, 0f3FC00000;
	selp.f32 	%f29, %f28, 0f3F800000, %p12;
	st.global.f32 	[%rd2], %f29;
$L__BB1_19:
	bar.sync 	0;
	ld.global.f32 	%f3, [%rd2];
	shr.u32 	%r38, %r22, 30;
	add.s32 	%r39, %r3, %r38;
	shr.s32 	%r12, %r39, 2;
	and.b32  	%r40, %r3, 3;
	setp.ne.s32 	%p13, %r40, 0;
	@%p13 bra 	$L__BB1_25;
	add.s32 	%r41, %r20, 3;
	shr.s32 	%r42, %r41, 31;
	shr.u32 	%r43, %r42, 30;
	add.s32 	%r44, %r41, %r43;
	shr.s32 	%r45, %r44, 2;
	setp.ge.s32 	%p14, %r12, %r45;
	@%p14 bra 	$L__BB1_25;
	cvt.s64.s32 	%rd13, %r12;
	cvta.to.global.u64 	%rd14, %rd4;
	add.s64 	%rd3, %rd14, %rd13;
	mov.b16 	%rs3, 0;
	st.global.u8 	[%rd3], %rs3;
	shl.b32 	%r55, %r12, 2;
	setp.ge.s32 	%p15, %r55, %r20;
	@%p15 bra 	$L__BB1_25;
	mov.b16 	%rs6, 0;
	mov.b32 	%r56, 1;
	mov.b32 	%r54, 0;
$L__BB1_23:
	add.s32 	%r48, %r56, -1;
	mul.wide.s32 	%rd15, %r55, 4;
	add.s64 	%rd16, %rd1, %rd15;
	ld.global.nc.f32 	%f30, [%rd16];
	div.rn.f32 	%f31, %f30, %f3;
	setp.gt.f32 	%p16, %f31, 0f3F000000;
	setp.lt.f32 	%p17, %f31, 0fBF000000;
	selp.b32 	%r49, 3, 0, %p17;
	selp.b32 	%r50, 1, %r49, %p16;
	shl.b32 	%r51, %r50, %r54;
	cvt.u16.u32 	%rs5, %r51;
	or.b16  	%rs6, %rs6, %rs5;
	setp.lt.u32 	%p18, %r48, 3;
	add.s32 	%r55, %r55, 1;
	setp.lt.s32 	%p19, %r55, %r20;
	and.pred  	%p20, %p18, %p19;
	add.s32 	%r56, %r56, 1;
	add.s32 	%r54, %r54, 2;
	@%p20 bra 	$L__BB1_23;
	st.global.u8 	[%rd3], %rs6;
$L__BB1_25:
	ret;

}
	// .globl	bitnet_quantize_tl1
.visible .entry bitnet_quantize_tl1(
	.param .u64 .ptr .align 1 bitnet_quantize_tl1_param_0,
	.param .u64 .ptr .align 1 bitnet_quantize_tl1_param_1,
	.param .u64 .ptr .align 1 bitnet_quantize_tl1_param_2,
	.param .u32 bitnet_quantize_tl1_param_3
)
{
	.reg .pred 	%p<6>;
	.reg .b32 	%r<19>;
	.reg .b32 	%f<2>;
	.reg .b64 	%rd<11>;

	ld.param.u64 	%rd1, [bitnet_quantize_tl1_param_0];
	ld.param.u64 	%rd2, [bitnet_quantize_tl1_param_1];
	ld.param.u64 	%rd3, [bitnet_quantize_tl1_param_2];
	ld.param.u32 	%r2, [bitnet_quantize_tl1_param_3];
	mov.u32 	%r3, %ctaid.x;
	mov.u32 	%r4, %ntid.x;
	mov.u32 	%r5, %tid.x;
	mad.lo.s32 	%r1, %r3, %r4, %r5;
	setp.ge.s32 	%p1, %r1, %r2;
	@%p1 bra 	$L__BB2_3;
	cvta.to.global.u64 	%rd4, %rd1;
	cvta.to.global.u64 	%rd5, %rd2;
	mul.wide.s32 	%rd6, %r1, 4;
	add.s64 	%rd7, %rd4, %rd6;
	ld.global.nc.f32 	%f1, [%rd7];
	setp.gt.f32 	%p2, %f1, 0f3F400000;
	setp.gt.f32 	%p3, %f1, 0f3E800000;
	setp.gt.f32 	%p4, %f1, 0fBE800000;
	shr.s32 	%r6, %r1, 31;
	shr.u32 	%r7, %r6, 30;
	add.s32 	%r8, %r1, %r7;
	shr.s32 	%r9, %r8, 2;
	and.b32  	%r10, %r8, 2147483644;
	sub.s32 	%r11, %r1, %r10;
	shl.b32 	%r12, %r11, 1;
	cvt.s64.s32 	%rd8, %r9;
	add.s64 	%rd9, %rd5, %rd8;
	selp.u32 	%r13, 1, 0, %p4;
	selp.b32 	%r14, 2, %r13, %p3;
	selp.b32 	%r15, 3, %r14, %p2;
	shl.b32 	%r16, %r15, %r12;
	atom.global.or.b32 	%r17, [%rd9], %r16;
	setp.ne.s32 	%p5, %r1, 0;
	@%p5 bra 	$L__BB2_3;
	cvta.to.global.u64 	%rd10, %rd3;
	mov.b32 	%r18, 1065353216;
	st.global.u32 	[%rd10], %r18;
$L__BB2_3:
	ret;

}
	// .globl	bitnet_quantize_tl2
.visible .entry bitnet_quantize_tl2(
	.param .u64 .ptr .align 1 bitnet_quantize_tl2_param_0,
	.param .u64 .ptr .align 1 bitnet_quantize_tl2_param_1,
	.param .u64 .ptr .align 1 bitnet_quantize_tl2_param_2,
	.param .u32 bitnet_quantize_tl2_param_3
)
{
	.reg .pred 	%p<5>;
	.reg .b32 	%r<18>;
	.reg .b32 	%f<2>;
	.reg .b64 	%rd<11>;

	ld.param.u64 	%rd1, [bitnet_quantize_tl2_param_0];
	ld.param.u64 	%rd2, [bitnet_quantize_tl2_param_1];
	ld.param.u64 	%rd3, [bitnet_quantize_tl2_param_2];
	ld.param.u32 	%r2, [bitnet_quantize_tl2_param_3];
	mov.u32 	%r3, %ctaid.x;
	mov.u32 	%r4, %ntid.x;
	mov.u32 	%r5, %tid.x;
	mad.lo.s32 	%r1, %r3, %r4, %r5;
	setp.ge.s32 	%p1, %r1, %r2;
	@%p1 bra 	$L__BB3_3;
	cvta.to.global.u64 	%rd4, %rd1;
	cvta.to.global.u64 	%rd5, %rd2;
	mul.wide.s32 	%rd6, %r1, 4;
	add.s64 	%rd7, %rd4, %rd6;
	ld.global.nc.f32 	%f1, [%rd7];
	setp.gt.f32 	%p2, %f1, 0f3F000000;
	setp.gt.f32 	%p3, %f1, 0fBF000000;
	shr.s32 	%r6, %r1, 31;
	shr.u32 	%r7, %r6, 30;
	add.s32 	%r8, %r1, %r7;
	shr.s32 	%r9, %r8, 2;
	and.b32  	%r10, %r8, 2147483644;
	sub.s32 	%r11, %r1, %r10;
	shl.b32 	%r12, %r11, 1;
	cvt.s64.s32 	%rd8, %r9;
	add.s64 	%rd9, %rd5, %rd8;
	selp.u32 	%r13, 1, 0, %p3;
	selp.b32 	%r14, 2, %r13, %p2;
	shl.b32 	%r15, %r14, %r12;
	atom.global.or.b32 	%r16, [%rd9], %r15;
	setp.ne.s32 	%p4, %r1, 0;
	@%p4 bra 	$L__BB3_3;
	cvta.to.global.u64 	%rd10, %rd3;
	mov.b32 	%r17, 1065353216;
	st.global.u32 	[%rd10], %r17;
$L__BB3_3:
	ret;

}
	// .globl	bitnet_dequantize
.visible .entry bitnet_dequantize(
	.param .u64 .ptr .align 1 bitnet_dequantize_param_0,
	.param .u64 .ptr .align 1 bitnet_dequantize_param_1,
	.param .u64 .ptr .align 1 bitnet_dequantize_param_2,
	.param .u32 bitnet_dequantize_param_3,
	.param .u32 bitnet_dequantize_param_4
)
{
	.reg .pred 	%p<8>;
	.reg .b16 	%rs<4>;
	.reg .b32 	%r<20>;
	.reg .b32 	%f<16>;
	.reg .b64 	%rd<13>;

	ld.param.u64 	%rd1, [bitnet_dequantize_param_0];
	ld.param.u64 	%rd2, [bitnet_dequantize_param_1];
	ld.param.u64 	%rd3, [bitnet_dequantize_param_2];
	ld.param.u32 	%r4, [bitnet_dequantize_param_3];
	ld.param.u32 	%r3, [bitnet_dequantize_param_4];
	mov.u32 	%r5, %ctaid.x;
	mov.u32 	%r6, %ntid.x;
	mov.u32 	%r7, %tid.x;
	mad.lo.s32 	%r1, %r5, %r6, %r7;
	setp.ge.s32 	%p1, %r1, %r4;
	mov.f32 	%f15, 0f00000000;
	@%p1 bra 	$L__BB4_12;
	cvta.to.global.u64 	%rd4, %rd1;
	cvta.to.global.u64 	%rd5, %rd2;
	shr.s32 	%r8, %r1, 31;
	shr.u32 	%r9, %r8, 30;
	add.s32 	%r10, %r1, %r9;
	shr.s32 	%r11, %r10, 2;
	and.b32  	%r12, %r10, 2147483644;
	sub.s32 	%r13, %r1, %r12;
	shl.b32 	%r14, %r13, 1;
	cvt.s64.s32 	%rd6, %r11;
	add.s64 	%rd7, %rd4, %rd6;
	ld.global.nc.u8 	%rs2, [%rd7];
	cvt.u32.u8 	%r15, %rs2;
	shr.u32 	%r2, %r15, %r14;
	cvt.u16.u32 	%rs3, %r2;
	and.b16  	%rs1, %rs3, 3;
	shr.u32 	%r16, %r8, 27;
	add.s32 	%r17, %r1, %r16;
	shr.s32 	%r18, %r17, 5;
	mul.wide.s32 	%rd8, %r18, 4;
	add.s64 	%rd9, %rd5, %rd8;
	ld.global.nc.f32 	%f1, [%rd9];
	setp.eq.s32 	%p2, %r3, 2;
	@%p2 bra 	$L__BB4_10;
	setp.eq.s32 	%p3, %r3, 1;
	@%p3 bra 	$L__BB4_9;
	setp.ne.s32 	%p4, %r3, 0;
	@%p4 bra 	$L__BB4_11;
	and.b32  	%r19, %r2, 3;
	setp.gt.s32 	%p5, %r19, 1;
	@%p5 bra 	$L__BB4_7;
	setp.eq.s32 	%p7, %r19, 0;
	@%p7 bra 	$L__BB4_11;
	mov.f32 	%f15, 0f3F800000;
	bra.uni 	$L__BB4_11;
$L__BB4_7:
	setp.eq.s32 	%p6, %r19, 2;
	@%p6 bra 	$L__BB4_11;
	mov.f32 	%f15, 0fBF800000;
	bra.uni 	$L__BB4_11;
$L__BB4_9:
	cvt.rn.f32.u16 	%f8, %rs1;
	div.rn.f32 	%f9, %f8, 0f40400000;
	fma.rn.f32 	%f15, %f9, 0f40000000, 0fBF800000;
	bra.uni 	$L__BB4_11;
$L__BB4_10:
	cvt.rn.f32.u16 	%f6, %rs1;
	mul.f32 	%f7, %f6, 0f3F000000;
	fma.rn.f32 	%f15, %f7, 0f40000000, 0fBF800000;
$L__BB4_11:
	mul.f32 	%f13, %f1, %f15;
	cvta.to.global.u64 	%rd10, %rd3;
	mul.wide.s32 	%rd11, %r1, 4;
	add.s64 	%rd12, %rd10, %rd11;
	st.global.f32 	[%rd12], %f13;
$L__BB4_12:
	ret;

}
	// .globl	bitnet_matmul_fp32
.visible .entry bitnet_matmul_fp32(
	.param .u64 .ptr .align 1 bitnet_matmul_fp32_param_0,
	.param .u64 .ptr .align 1 bitnet_matmul_fp32_param_1,
	.param .u64 .ptr .align 1 bitnet_matmul_fp32_param_2,
	.param .u32 bitnet_matmul_fp32_param_3,
	.param .u32 bitnet_matmul_fp32_param_4,
	.param .u32 bitnet_matmul_fp32_param_5
)
{
	.reg .pred 	%p<13>;
	.reg .b32 	%r<41>;
	.reg .b32 	%f<68>;
	.reg .b64 	%rd<53>;

	ld.param.u64 	%rd7, [bitnet_matmul_fp32_param_0];
	ld.param.u64 	%rd8, [bitnet_matmul_fp32_param_1];
	ld.param.u64 	%rd6, [bitnet_matmul_fp32_param_2];
	ld.param.u32 	%r20, [bitnet_matmul_fp32_param_3];
	ld.param.u32 	%r18, [bitnet_matmul_fp32_param_4];
	ld.param.u32 	%r19, [bitnet_matmul_fp32_param_5];
	cvta.to.global.u64 	%rd1, %rd8;
	cvta.to.global.u64 	%rd2, %rd7;
	mov.u32 	%r21, %ctaid.y;
	mov.u32 	%r22, %ntid.y;
	mov.u32 	%r23, %tid.y;
	mad.lo.s32 	%r1, %r21, %r22, %r23;
	mov.u32 	%r24, %ctaid.x;
	mov.u32 	%r25, %ntid.x;
	mov.u32 	%r26, %tid.x;
	mad.lo.s32 	%r2, %r24, %r25, %r26;
	setp.ge.s32 	%p1, %r1, %r20;
	setp.ge.s32 	%p2, %r2, %r18;
	or.pred  	%p3, %p1, %p2;
	@%p3 bra 	$L__BB5_14;
	setp.lt.s32 	%p4, %r19, 1;
	mov.f32 	%f67, 0f00000000;
	@%p4 bra 	$L__BB5_13;
	mul.lo.s32 	%r3, %r19, %r1;
	and.b32  	%r4, %r19, 7;
	setp.lt.u32 	%p5, %r19, 8;
	mov.f32 	%f67, 0f00000000;
	mov.b32 	%r39, 0;
	@%p5 bra 	$L__BB5_5;
	and.b32  	%r39, %r19, 2147483640;
	neg.s32 	%r37, %r39;
	shl.b32 	%r7, %r18, 3;
	mul.wide.u32 	%rd9, %r3, 4;
	add.s64 	%rd10, %rd9, %rd2;
	add.s64 	%rd52, %rd10, 16;
	mov.f32 	%f67, 0f00000000;
	mul.wide.s32 	%rd13, %r18, 4;
	mov.u32 	%r36, %r2;
$L__BB5_4:
	.pragma "nounroll";
	ld.global.nc.f32 	%f17, [%rd52+-16];
	mul.wide.s32 	%rd11, %r36, 4;
	add.s64 	%rd12, %rd1, %rd11;
	ld.global.nc.f32 	%f18, [%rd12];
	fma.rn.f32 	%f19, %f17, %f18, %f67;
	ld.global.nc.f32 	%f20, [%rd52+-12];
	add.s64 	%rd14, %rd12, %rd13;
	ld.global.nc.f32 	%f21, [%rd14];
	fma.rn.f32 	%f22, %f20, %f21, %f19;
	ld.global.nc.f32 	%f23, [%rd52+-8];
	add.s64 	%rd15, %rd14, %rd13;
	ld.global.nc.f32 	%f24, [%rd15];
	fma.rn.f32 	%f25, %f23, %f24, %f22;
	ld.global.nc.f32 	%f26, [%rd52+-4];
	add.s64 	%rd16, %rd15, %rd13;
	ld.global.nc.f32 	%f27, [%rd16];
	fma.rn.f32 	%f28, %f26, %f27, %f25;
	ld.global.nc.f32 	%f29, [%rd52];
	add.s64 	%rd17, %rd16, %rd13;
	ld.global.nc.f32 	%f30, [%rd17];
	fma.rn.f32 	%f31, %f29, %f30, %f28;
	ld.global.nc.f32 	%f32, [%rd52+4];
	add.s64 	%rd18, %rd17, %rd13;
	ld.global.nc.f32 	%f33, [%rd18];
	fma.rn.f32 	%f34, %f32, %f33, %f31;
	ld.global.nc.f32 	%f35, [%rd52+8];
	add.s64 	%rd19, %rd18, %rd13;
	ld.global.nc.f32 	%f36, [%rd19];
	fma.rn.f32 	%f37, %f35, %f36, %f34;
	ld.global.nc.f32 	%f38, [%rd52+12];
	add.s64 	%rd20, %rd19, %rd13;
	ld.global.nc.f32 	%f39, [%rd20];
	fma.rn.f32 	%f67, %f38, %f39, %f37;
	add.s32 	%r37, %r37, 8;
	add.s32 	%r36, %r36, %r7;
	add.s64 	%rd52, %rd52, 32;
	setp.ne.s32 	%p6, %r37, 0;
	@%p6 bra 	$L__BB5_4;
$L__BB5_5:
	setp.eq.s32 	%p7, %r4, 0;
	@%p7 bra 	$L__BB5_13;
	and.b32  	%r13, %r19, 3;
	setp.lt.u32 	%p8, %r4, 4;
	@%p8 bra 	$L__BB5_8;
	add.s32 	%r28, %r39, %r3;
	mul.wide.u32 	%rd21, %r28, 4;
	add.s64 	%rd22, %rd2, %rd21;
	ld.global.nc.f32 	%f41, [%rd22];
	mad.lo.s32 	%r29, %r39, %r18, %r2;
	mul.wide.s32 	%rd23, %r29, 4;
	add.s64 	%rd24, %rd1, %rd23;
	ld.global.nc.f32 	%f42, [%rd24];
	fma.rn.f32 	%f43, %f41, %f42, %f67;
	cvt.u64.u32 	%rd25, %r3;
	cvt.u64.u32 	%rd26, %r39;
	add.s64 	%rd27, %rd26, %rd25;
	shl.b64 	%rd28, %rd27, 2;
	add.s64 	%rd29, %rd2, %rd28;
	ld.global.nc.f32 	%f44, [%rd29+4];
	mul.wide.s32 	%rd30, %r18, 4;
	add.s64 	%rd31, %rd24, %rd30;
	ld.global.nc.f32 	%f45, [%rd31];
	fma.rn.f32 	%f46, %f44, %f45, %f43;
	ld.global.nc.f32 	%f47, [%rd29+8];
	add.s64 	%rd32, %rd31, %rd30;
	ld.global.nc.f32 	%f48, [%rd32];
	fma.rn.f32 	%f49, %f47, %f48, %f46;
	ld.global.nc.f32 	%f50, [%rd29+12];
	add.s64 	%rd33, %rd32, %rd30;
	ld.global.nc.f32 	%f51, [%rd33];
	fma.rn.f32 	%f67, %f50, %f51, %f49;
	add.s32 	%r39, %r39, 4;
$L__BB5_8:
	setp.eq.s32 	%p9, %r13, 0;
	@%p9 bra 	$L__BB5_13;
	setp.eq.s32 	%p10, %r13, 1;
	@%p10 bra 	$L__BB5_11;
	add.s32 	%r30, %r39, %r3;
	mul.wide.u32 	%rd34, %r30, 4;
	add.s64 	%rd35, %rd2, %rd34;
	ld.global.nc.f32 	%f53, [%rd35];
	mad.lo.s32 	%r31, %r39, %r18, %r2;
	mul.wide.s32 	%rd36, %r31, 4;
	add.s64 	%rd37, %rd1, %rd36;
	ld.global.nc.f32 	%f54, [%rd37];
	fma.rn.f32 	%f55, %f53, %f54, %f67;
	cvt.u64.u32 	%rd38, %r3;
	cvt.u64.u32 	%rd39, %r39;
	add.s64 	%rd40, %rd39, %rd38;
	shl.b64 	%rd41, %rd40, 2;
	add.s64 	%rd42, %rd2, %rd41;
	ld.global.nc.f32 	%f56, [%rd42+4];
	mul.wide.s32 	%rd43, %r18, 4;
	add.s64 	%rd44, %rd37, %rd43;
	ld.global.nc.f32 	%f57, [%rd44];
	fma.rn.f32 	%f67, %f56, %f57, %f55;
	add.s32 	%r39, %r39, 2;
$L__BB5_11:
	and.b32  	%r32, %r19, 1;
	setp.eq.b32 	%p11, %r32, 1;
	not.pred 	%p12, %p11;
	@%p12 bra 	$L__BB5_13;
	add.s32 	%r33, %r39, %r3;
	mul.wide.u32 	%rd45, %r33, 4;
	add.s64 	%rd46, %rd2, %rd45;
	ld.global.nc.f32 	%f58, [%rd46];
	mad.lo.s32 	%r34, %r39, %r18, %r2;
	mul.wide.s32 	%rd47, %r34, 4;
	add.s64 	%rd48, %rd1, %rd47;
	ld.global.nc.f32 	%f59, [%rd48];
	fma.rn.f32 	%f67, %f58, %f59, %f67;
$L__BB5_13:
	mad.lo.s32 	%r35, %r18, %r1, %r2;
	cvta.to.global.u64 	%rd49, %rd6;
	mul.wide.s32 	%rd50, %r35, 4;
	add.s64 	%rd51, %rd49, %rd50;
	st.global.f32 	[%rd51], %f67;
$L__BB5_14:
	ret;

}


// ===== COMPILED SASS (sm_100) =====

	.target	sm_100

	.elftype	@"ET_EXEC"


//--------------------- .note.nv.tkinfo           --------------------------
	.section	.note.nv.tkinfo,"",@"SHT_NOTE"
	.sectionflags	@"SHF_NOTE_NV_TKINFO"
	.tkinfo
        /*0018*/ 	.word	0x00000002
        /*0030*/ 	.string	""
        /*0030*/ 	.string	"ptxas"
        /*0030*/ 	.string	"Cuda compilation tools, release 13.0, V13.0.88"
        /*0030*/ 	.string	"Build cuda_13.0.r13.0/compiler.36424714_0"
        /*0030*/ 	.string	"-arch sm_100 -m 64 "



//--------------------- .note.nv.cuinfo           --------------------------
	.section	.note.nv.cuinfo,"",@"SHT_NOTE"
	.sectionflags	@"SHF_NOTE_NV_CUINFO"
        /*0018*/ 	.short	0x0002
        /*001a*/ 	.short	0x0064
        /*001c*/ 	.short	0x0082
	.zero		2


//--------------------- .nv.info                  --------------------------
	.section	.nv.info,"",@"SHT_CUDA_INFO"
	.align	4


	//----- nvinfo : EIATTR_REGCOUNT
	.align		4
        /*0000*/ 	.byte	0x04, 0x2f
        /*0002*/ 	.short	(.L_1 - .L_0)
	.align		4
.L_0:
        /*0004*/ 	.word	index@(bitnet_matmul_i2s)
        /*0008*/ 	.word	0x0000001c


	//----- nvinfo : EIATTR_FRAME_SIZE
	.align		4
.L_1:
        /*000c*/ 	.byte	0x04, 0x11
        /*000e*/ 	.short	(.L_3 - .L_2)
	.align		4
.L_2:
        /*0010*/ 	.word	index@(bitnet_matmul_i2s)
        /*0014*/ 	.word	0x00000000


	//----- nvinfo : EIATTR_REGCOUNT
	.align		4
.L_3:
        /*0018*/ 	.byte	0x04, 0x2f
        /*001a*/ 	.short	(.L_5 - .L_4)
	.align		4
.L_4:
        /*001c*/ 	.word	index@(bitnet_quantize_i2s)
        /*0020*/ 	.word	0x00000017


	//----- nvinfo : EIATTR_FRAME_SIZE
	.align		4
.L_5:
        /*0024*/ 	.byte	0x04, 0x11
        /*0026*/ 	.short	(.L_7 - .L_6)
	.align		4
.L_6:
        /*0028*/ 	.word	index@($__internal_1_$__cuda_sm3x_div_rn_noftz_f32_slowpath)
        /*002c*/ 	.word	0x00000000


	//----- nvinfo : EIATTR_FRAME_SIZE
	.align		4
.L_7:
        /*0030*/ 	.byte	0x04, 0x11
        /*0032*/ 	.short	(.L_9 - .L_8)
	.align		4
.L_8:
        /*0034*/ 	.word	index@(bitnet_quantize_i2s)
        /*0038*/ 	.word	0x00000000


	//----- nvinfo : EIATTR_REGCOUNT
	.align		4
.L_9:
        /*003c*/ 	.byte	0x04, 0x2f
        /*003e*/ 	.short	(.L_11 - .L_10)
	.align		4
.L_10:
        /*0040*/ 	.word	index@(bitnet_quantize_tl1)
        /*0044*/ 	.word	0x0000000a


	//----- nvinfo : EIATTR_FRAME_SIZE
	.align		4
.L_11:
        /*0048*/ 	.byte	0x04, 0x11
        /*004a*/ 	.short	(.L_13 - .L_12)
	.align		4
.L_12:
        /*004c*/ 	.word	index@(bitnet_quantize_tl1)
        /*0050*/ 	.word	0x00000000


	//----- nvinfo : EIATTR_REGCOUNT
	.align		4
.L_13:
        /*0054*/ 	.byte	0x04, 0x2f
        /*0056*/ 	.short	(.L_15 - .L_14)
	.align		4
.L_14:
        /*0058*/ 	.word	index@(bitnet_quantize_tl2)
        /*005c*/ 	.word	0x0000000a


	//----- nvinfo : EIATTR_FRAME_SIZE
	.align		4
.L_15:
        /*0060*/ 	.byte	0x04, 0x11
        /*0062*/ 	.short	(.L_17 - .L_16)
	.align		4
.L_16:
        /*0064*/ 	.word	index@(bitnet_quantize_tl2)
        /*0068*/ 	.word	0x00000000


	//----- nvinfo : EIATTR_REGCOUNT
	.align		4
.L_17:
        /*006c*/ 	.byte	0x04, 0x2f
        /*006e*/ 	.short	(.L_19 - .L_18)
	.align		4
.L_18:
        /*0070*/ 	.word	index@(bitnet_dequantize)
        /*0074*/ 	.word	0x0000000e


	//----- nvinfo : EIATTR_FRAME_SIZE
	.align		4
.L_19:
        /*0078*/ 	.byte	0x04, 0x11
        /*007a*/ 	.short	(.L_21 - .L_20)
	.align		4
.L_20:
        /*007c*/ 	.word	index@($__internal_0_$__cuda_sm3x_div_rn_noftz_f32_slowpath)
        /*0080*/ 	.word	0x00000000


	//----- nvinfo : EIATTR_FRAME_SIZE
	.align		4
.L_21:
        /*0084*/ 	.byte	0x04, 0x11
        /*0086*/ 	.short	(.L_23 - .L_22)
	.align		4
.L_22:
        /*0088*/ 	.word	index@(bitnet_dequantize)
        /*008c*/ 	.word	0x00000000


	//----- nvinfo : EIATTR_REGCOUNT
	.align		4
.L_23:
        /*0090*/ 	.byte	0x04, 0x2f
        /*0092*/ 	.short	(.L_25 - .L_24)
	.align		4
.L_24:
        /*0094*/ 	.word	index@(bitnet_matmul_fp32)
        /*0098*/ 	.word	0x00000020


	//----- nvinfo : EIATTR_FRAME_SIZE
	.align		4
.L_25:
        /*009c*/ 	.byte	0x04, 0x11
        /*009e*/ 	.short	(.L_27 - .L_26)
	.align		4
.L_26:
        /*00a0*/ 	.word	index@(bitnet_matmul_fp32)
        /*00a4*/ 	.word	0x00000000


	//----- nvinfo : EIATTR_MIN_STACK_SIZE
	.align		4
.L_27:
        /*00a8*/ 	.byte	0x04, 0x12
        /*00aa*/ 	.short	(.L_29 - .L_28)
	.align		4
.L_28:
        /*00ac*/ 	.word	index@(bitnet_matmul_fp32)
        /*00b0*/ 	.word	0x00000000


	//----- nvinfo : EIATTR_MIN_STACK_SIZE
	.align		4
.L_29:
        /*00b4*/ 	.byte	0x04, 0x12
        /*00b6*/ 	.short	(.L_31 - .L_30)
	.align		4
.L_30:
        /*00b8*/ 	.word	index@(bitnet_dequantize)
        /*00bc*/ 	.word	0x00000000


	//----- nvinfo : EIATTR_MIN_STACK_SIZE
	.align		4
.L_31:
        /*00c0*/ 	.byte	0x04, 0x12
        /*00c2*/ 	.short	(.L_33 - .L_32)
	.align		4
.L_32:
        /*00c4*/ 	.word	index@(bitnet_quantize_tl2)
        /*00c8*/ 	.word	0x00000000


	//----- nvinfo : EIATTR_MIN_STACK_SIZE
	.align		4
.L_33:
        /*00cc*/ 	.byte	0x04, 0x12
        /*00ce*/ 	.short	(.L_35 - .L_34)
	.align		4
.L_34:
        /*00d0*/ 	.word	index@(bitnet_quantize_tl1)
        /*00d4*/ 	.word	0x00000000


	//----- nvinfo : EIATTR_MIN_STACK_SIZE
	.align		4
.L_35:
        /*00d8*/ 	.byte	0x04, 0x12
        /*00da*/ 	.short	(.L_37 - .L_36)
	.align		4
.L_36:
        /*00dc*/ 	.word	index@(bitnet_quantize_i2s)
        /*00e0*/ 	.word	0x00000000


	//----- nvinfo : EIATTR_MIN_STACK_SIZE
	.align		4
.L_37:
        /*00e4*/ 	.byte	0x04, 0x12
        /*00e6*/ 	.short	(.L_39 - .L_38)
	.align		4
.L_38:
        /*00e8*/ 	.word	index@(bitnet_matmul_i2s)
        /*00ec*/ 	.word	0x00000000
.L_39:


//--------------------- .nv.compat                --------------------------
	.section	.nv.compat,"",@"SHT_CUDA_COMPAT_INFO"
	.align	4
        /*0000*/ 	.byte	0x02, 0x09, 0x00, 0x00, 0x02, 0x02, 0x01, 0x00, 0x02, 0x05, 0x05, 0x00, 0x03, 0x07, 0x01, 0x01
        /*0010*/ 	.byte	0x02, 0x03, 0x00, 0x00, 0x02, 0x06, 0x01, 0x00, 0x04, 0x0b, 0x08, 0x00, 0x01, 0x00, 0x00, 0x00
        /*0020*/ 	.byte	0x00, 0x00, 0x00, 0x00


//--------------------- .nv.info.bitnet_matmul_fp32 --------------------------
	.section	.nv.info.bitnet_matmul_fp32,"",@"SHT_CUDA_INFO"
	.sectionflags	@""
	.align	4


	//----- nvinfo : EIATTR_CUDA_API_VERSION
	.align		4
        /*0000*/ 	.byte	0x04, 0x37
        /*0002*/ 	.short	(.L_41 - .L_40)
.L_40:
        /*0004*/ 	.word	0x00000082


	//----- nvinfo : EIATTR_KPARAM_INFO
	.align		4
.L_41:
        /*0008*/ 	.byte	0x04, 0x17
        /*000a*/ 	.short	(.L_43 - .L_42)
.L_42:
        /*000c*/ 	.word	0x00000000
        /*0010*/ 	.short	0x0005
        /*0012*/ 	.short	0x0020
        /*0014*/ 	.byte	0x00, 0xf0, 0x11, 0x00


	//----- nvinfo : EIATTR_KPARAM_INFO
	.align		4
.L_43:
        /*0018*/ 	.byte	0x04, 0x17
        /*001a*/ 	.short	(.L_45 - .L_44)
.L_44:
        /*001c*/ 	.word	0x00000000
        /*0020*/ 	.short	0x0004
        /*0022*/ 	.short	0x001c
        /*0024*/ 	.byte	0x00, 0xf0, 0x11, 0x00


	//----- nvinfo : EIATTR_KPARAM_INFO
	.align		4
.L_45:
        /*0028*/ 	.byte	0x04, 0x17
        /*002a*/ 	.short	(.L_47 - .L_46)
.L_46:
        /*002c*/ 	.word	0x00000000
        /*0030*/ 	.short	0x0003
        /*0032*/ 	.short	0x0018
        /*0034*/ 	.byte	0x00, 0xf0, 0x11, 0x00


	//----- nvinfo : EIATTR_KPARAM_INFO
	.align		4
.L_47:
        /*0038*/ 	.byte	0x04, 0x17
        /*003a*/ 	.short	(.L_49 - .L_48)
.L_48:
        /*003c*/ 	.word	0x00000000
        /*0040*/ 	.short	0x0002
        /*0042*/ 	.short	0x0010
        /*0044*/ 	.byte	0x00, 0xf5, 0x21, 0x00


	//----- nvinfo : EIATTR_KPARAM_INFO
	.align		4
.L_49:
        /*0048*/ 	.byte	0x04, 0x17
        /*004a*/ 	.short	(.L_51 - .L_50)
.L_50:
        /*004c*/ 	.word	0x00000000
        /*0050*/ 	.short	0x0001
        /*0052*/ 	.short	0x0008
        /*0054*/ 	.byte	0x00, 0xf5, 0x21, 0x00


	//----- nvinfo : EIATTR_KPARAM_INFO
	.align		4
.L_51:
        /*0058*/ 	.byte	0x04, 0x17
        /*005a*/ 	.short	(.L_53 - .L_52)
.L_52:
        /*005c*/ 	.word	0x00000000
        /*0060*/ 	.short	0x0000
        /*0062*/ 	.short	0x0000
        /*0064*/ 	.byte	0x00, 0xf5, 0x21, 0x00


	//----- nvinfo : EIATTR_SPARSE_MMA_MASK
	.align		4
.L_53:
        /*0068*/ 	.byte	0x03, 0x50
        /*006a*/ 	.short	0x0000


	//----- nvinfo : EIATTR_MAXREG_COUNT
	.align		4
        /*006c*/ 	.byte	0x03, 0x1b
        /*006e*/ 	.short	0x00ff


	//----- nvinfo : EIATTR_MERCURY_ISA_VERSION
	.align		4
        /*0070*/ 	.byte	0x03, 0x5f
        /*0072*/ 	.short	0x0101


	//----- nvinfo : EIATTR_VRC_CTA_INIT_COUNT
	.align		4
        /*0074*/ 	.byte	0x02, 0x4a
	.zero		1
	.zero		1


	//----- nvinfo : EIATTR_EXIT_INSTR_OFFSETS
	.align		4
        /*0078*/ 	.byte	0x04, 0x1c
        /*007a*/ 	.short	(.L_55 - .L_54)


	//   ....[0]....
.L_54:
        /*007c*/ 	.word	0x000000c0


	//   ....[1]....
        /*0080*/ 	.word	0x000008e0


	//----- nvinfo : EIATTR_CBANK_PARAM_SIZE
	.align		4
.L_55:
        /*0084*/ 	.byte	0x03, 0x19
        /*0086*/ 	.short	0x0024


	//----- nvinfo : EIATTR_PARAM_CBANK
	.align		4
        /*0088*/ 	.byte	0x04, 0x0a
        /*008a*/ 	.short	(.L_57 - .L_56)
	.align		4
.L_56:
        /*008c*/ 	.word	index@(.nv.constant0.bitnet_matmul_fp32)
        /*0090*/ 	.short	0x0380
        /*0092*/ 	.short	0x0024


	//----- nvinfo : EIATTR_SW_WAR
	.align		4
.L_57:
        /*0094*/ 	.byte	0x04, 0x36
        /*0096*/ 	.short	(.L_59 - .L_58)
.L_58:
        /*0098*/ 	.word	0x00000008
.L_59:


//--------------------- .nv.info.bitnet_dequantize --------------------------
	.section	.nv.info.bitnet_dequantize,"",@"SHT_CUDA_INFO"
	.sectionflags	@""
	.align	4


	//----- nvinfo : EIATTR_CUDA_API_VERSION
	.align		4
        /*0000*/ 	.byte	0x04, 0x37
        /*0002*/ 	.short	(.L_61 - .L_60)
.L_60:
        /*0004*/ 	.word	0x00000082


	//----- nvinfo : EIATTR_KPARAM_INFO
	.align		4
.L_61:
        /*0008*/ 	.byte	0x04, 0x17
        /*000a*/ 	.short	(.L_63 - .L_62)
.L_62:
        /*000c*/ 	.word	0x00000000
        /*0010*/ 	.short	0x0004
        /*0012*/ 	.short	0x001c
        /*0014*/ 	.byte	0x00, 0xf0, 0x11, 0x00


	//----- nvinfo : EIATTR_KPARAM_INFO
	.align		4
.L_63:
        /*0018*/ 	.byte	0x04, 0x17
        /*001a*/ 	.short	(.L_65 - .L_64)
.L_64:
        /*001c*/ 	.word	0x00000000
        /*0020*/ 	.short	0x0003
        /*0022*/ 	.short	0x0018
        /*0024*/ 	.byte	0x00, 0xf0, 0x11, 0x00


	//----- nvinfo : EIATTR_KPARAM_INFO
	.align		4
.L_65:
        /*0028*/ 	.byte	0x04, 0x17
        /*002a*/ 	.short	(.L_67 - .L_66)
.L_66:
        /*002c*/ 	.word	0x00000000
        /*0030*/ 	.short	0x0002
        /*0032*/ 	.short	0x0010
        /*0034*/ 	.byte	0x00, 0xf5, 0x21, 0x00


	//----- nvinfo : EIATTR_KPARAM_INFO
	.align		4
.L_67:
        /*0038*/ 	.byte	0x04, 0x17
        /*003a*/ 	.short	(.L_69 - .L_68)
.L_68:
        /*003c*/ 	.word	0x00000000
        /*0040*/ 	.short	0x0001
        /*0042*/ 	.short	0x0008
        /*0044*/ 	.byte	0x00, 0xf5, 0x21, 0x00


	//----- nvinfo : EIATTR_KPARAM_INFO
	.align		4
.L_69:
        /*0048*/ 	.byte	0x04, 0x17
        /*004a*/ 	.short	(.L_71 - .L_70)
.L_70:
        /*004c*/ 	.word	0x00000000
        /*0050*/ 	.short	0x0000
        /*0052*/ 	.short	0x0000
        /*0054*/ 	.byte	0x00, 0xf5, 0x21, 0x00


	//----- nvinfo : EIATTR_SPARSE_MMA_MASK
	.align		4
.L_71:
        /*0058*/ 	.byte	0x03, 0x50
        /*005a*/ 	.short	0x0000


	//----- nvinfo : EIATTR_MAXREG_COUNT
	.align		4
        /*005c*/ 	.byte	0x03, 0x1b
        /*005e*/ 	.short	0x00ff


	//----- nvinfo : EIATTR_MERCURY_ISA_VERSION
	.align		4
        /*0060*/ 	.byte	0x03, 0x5f
        /*0062*/ 	.short	0x0101


	//----- nvinfo : EIATTR_VRC_CTA_INIT_COUNT
	.align		4
        /*0064*/ 	.byte	0x02, 0x4a
	.zero		1
	.zero		1


	//----- nvinfo : EIATTR_EXIT_INSTR_OFFSETS
	.align		4
        /*0068*/ 	.byte	0x04, 0x1c
        /*006a*/ 	.short	(.L_73 - .L_72)


	//   ....[0]....
.L_72:
        /*006c*/ 	.word	0x00000070


	//   ....[1]....
        /*0070*/ 	.word	0x00000480


	//----- nvinfo : EIATTR_CRS_STACK_SIZE
	.align		4
.L_73:
        /*0074*/ 	.byte	0x04, 0x1e
        /*0076*/ 	.short	(.L_75 - .L_74)
.L_74:
        /*0078*/ 	.word	0x00000000


	//----- nvinfo : EIATTR_CBANK_PARAM_SIZE
	.align		4
.L_75:
        /*007c*/ 	.byte	0x03, 0x19
        /*007e*/ 	.short	0x0020


	//----- nvinfo : EIATTR_PARAM_CBANK
	.align		4
        /*0080*/ 	.byte	0x04, 0x0a
        /*0082*/ 	.short	(.L_77 - .L_76)
	.align		4
.L_76:
        /*0084*/ 	.word	index@(.nv.constant0.bitnet_dequantize)
        /*0088*/ 	.short	0x0380
        /*008a*/ 	.short	0x0020


	//----- nvinfo : EIATTR_SW_WAR
	.align		4
.L_77:
        /*008c*/ 	.byte	0x04, 0x36
        /*008e*/ 	.short	(.L_79 - .L_78)
.L_78:
        /*0090*/ 	.word	0x00000008
.L_79:


//--------------------- .nv.info.bitnet_quantize_tl2 --------------------------
	.section	.nv.info.bitnet_quantize_tl2,"",@"SHT_CUDA_INFO"
	.sectionflags	@""
	.align	4


	//----- nvinfo : EIATTR_CUDA_API_VERSION
	.align		4
        /*0000*/ 	.byte	0x04, 0x37
        /*0002*/ 	.short	(.L_81 - .L_80)
.L_80:
        /*0004*/ 	.word	0x00000082


	//----- nvinfo : EIATTR_KPARAM_INFO
	.align		4
.L_81:
        /*0008*/ 	.byte	0x04, 0x17
        /*000a*/ 	.short	(.L_83 - .L_82)
.L_82:
        /*000c*/ 	.word	0x00000000
        /*0010*/ 	.short	0x0003
        /*0012*/ 	.short	0x0018
        /*0014*/ 	.byte	0x00, 0xf0, 0x11, 0x00


	//----- nvinfo : EIATTR_KPARAM_INFO
	.align		4
.L_83:
        /*0018*/ 	.byte	0x04, 0x17
        /*001a*/ 	.short	(.L_85 - .L_84)
.L_84:
        /*001c*/ 	.word	0x00000000
        /*0020*/ 	.short	0x0002
        /*0022*/ 	.short	0x0010
        /*0024*/ 	.byte	0x00, 0xf5, 0x21, 0x00


	//----- nvinfo : EIATTR_KPARAM_INFO
	.align		4
.L_85:
        /*0028*/ 	.byte	0x04, 0x17
        /*002a*/ 	.short	(.L_87 - .L_86)
.L_86:
        /*002c*/ 	.word	0x00000000
        /*0030*/ 	.short	0x0001
        /*0032*/ 	.short	0x0008
        /*0034*/ 	.byte	0x00, 0xf5, 0x21, 0x00


	//----- nvinfo : EIATTR_KPARAM_INFO
	.align		4
.L_87:
        /*0038*/ 	.byte	0x04, 0x17
        /*003a*/ 	.short	(.L_89 - .L_88)
.L_88:
        /*003c*/ 	.word	0x00000000
        /*0040*/ 	.short	0x0000
        /*0042*/ 	.short	0x0000
        /*0044*/ 	.byte	0x00, 0xf5, 0x21, 0x00


	//----- nvinfo : EIATTR_SPARSE_MMA_MASK
	.align		4
.L_89:
        /*0048*/ 	.byte	0x03, 0x50
        /*004a*/ 	.short	0x0000


	//----- nvinfo : EIATTR_MAXREG_COUNT
	.align		4
        /*004c*/ 	.byte	0x03, 0x1b
        /*004e*/ 	.short	0x00ff


	//----- nvinfo : EIATTR_MERCURY_ISA_VERSION
	.align		4
        /*0050*/ 	.byte	0x03, 0x5f
        /*0052*/ 	.short	0x0101


	//----- nvinfo : EIATTR_VRC_CTA_INIT_COUNT
	.align		4
        /*0054*/ 	.byte	0x02, 0x4a
	.zero		1
	.zero		1


	//----- nvinfo : EIATTR_EXIT_INSTR_OFFSETS
	.align		4
        /*0058*/ 	.byte	0x04, 0x1c
        /*005a*/ 	.short	(.L_91 - .L_90)


	//   ....[0]....
.L_90:
        /*005c*/ 	.word	0x00000070


	//   ....[1]....
        /*0060*/ 	.word	0x000001c0


	//   ....[2]....
        /*0064*/ 	.word	0x00000200


	//----- nvinfo : EIATTR_CBANK_PARAM_SIZE
	.align		4
.L_91:
        /*0068*/ 	.byte	0x03, 0x19
        /*006a*/ 	.short	0x001c


	//----- nvinfo : EIATTR_PARAM_CBANK
	.align		4
        /*006c*/ 	.byte	0x04, 0x0a
        /*006e*/ 	.short	(.L_93 - .L_92)
	.align		4
.L_92:
        /*0070*/ 	.word	index@(.nv.constant0.bitnet_quantize_tl2)
        /*0074*/ 	.short	0x0380
        /*0076*/ 	.short	0x001c


	//----- nvinfo : EIATTR_SW_WAR
	.align		4
.L_93:
        /*0078*/ 	.byte	0x04, 0x36
        /*007a*/ 	.short	(.L_95 - .L_94)
.L_94:
        /*007c*/ 	.word	0x00000008
.L_95:


//--------------------- .nv.info.bitnet_quantize_tl1 --------------------------
	.section	.nv.info.bitnet_quantize_tl1,"",@"SHT_CUDA_INFO"
	.sectionflags	@""
	.align	4


	//----- nvinfo : EIATTR_CUDA_API_VERSION
	.align		4
        /*0000*/ 	.byte	0x04, 0x37
        /*0002*/ 	.short	(.L_97 - .L_96)
.L_96:
        /*0004*/ 	.word	0x00000082


	//----- nvinfo : EIATTR_KPARAM_INFO
	.align		4
.L_97:
        /*0008*/ 	.byte	0x04, 0x17
        /*000a*/ 	.short	(.L_99 - .L_98)
.L_98:
        /*000c*/ 	.word	0x00000000
        /*0010*/ 	.short	0x0003
        /*0012*/ 	.short	0x0018
        /*0014*/ 	.byte	0x00, 0xf0, 0x11, 0x00


	//----- nvinfo : EIATTR_KPARAM_INFO
	.align		4
.L_99:
        /*0018*/ 	.byte	0x04, 0x17
        /*001a*/ 	.short	(.L_101 - .L_100)
.L_100:
        /*001c*/ 	.word	0x00000000
        /*0020*/ 	.short	0x0002
        /*0022*/ 	.short	0x0010
        /*0024*/ 	.byte	0x00, 0xf5, 0x21, 0x00


	//----- nvinfo : EIATTR_KPARAM_INFO
	.align		4
.L_101:
        /*0028*/ 	.byte	0x04, 0x17
        /*002a*/ 	.short	(.L_103 - .L_102)
.L_102:
        /*002c*/ 	.word	0x00000000
        /*0030*/ 	.short	0x0001
        /*0032*/ 	.short	0x0008
        /*0034*/ 	.byte	0x00, 0xf5, 0x21, 0x00


	//----- nvinfo : EIATTR_KPARAM_INFO
	.align		4
.L_103:
        /*0038*/ 	.byte	0x04, 0x17
        /*003a*/ 	.short	(.L_105 - .L_104)
.L_104:
        /*003c*/ 	.word	0x00000000
        /*0040*/ 	.short	0x0000
        /*0042*/ 	.short	0x0000
        /*0044*/ 	.byte	0x00, 0xf5, 0x21, 0x00


	//----- nvinfo : EIATTR_SPARSE_MMA_MASK
	.align		4
.L_105:
        /*0048*/ 	.byte	0x03, 0x50
        /*004a*/ 	.short	0x0000


	//----- nvinfo : EIATTR_MAXREG_COUNT
	.align		4
        /*004c*/ 	.byte	0x03, 0x1b
        /*004e*/ 	.short	0x00ff


	//----- nvinfo : EIATTR_MERCURY_ISA_VERSION
	.align		4
        /*0050*/ 	.byte	0x03, 0x5f
        /*0052*/ 	.short	0x0101


	//----- nvinfo : EIATTR_VRC_CTA_INIT_COUNT
	.align		4
        /*0054*/ 	.byte	0x02, 0x4a
	.zero		1
	.zero		1


	//----- nvinfo : EIATTR_EXIT_INSTR_OFFSETS
	.align		4
        /*0058*/ 	.byte	0x04, 0x1c
        /*005a*/ 	.short	(.L_107 - .L_106)


	//   ....[0]....
.L_106:
        /*005c*/ 	.word	0x00000070


	//   ....[1]....
        /*0060*/ 	.word	0x000001e0


	//   ....[2]....
        /*0064*/ 	.word	0x00000220


	//----- nvinfo : EIATTR_CBANK_PARAM_SIZE
	.align		4
.L_107:
        /*0068*/ 	.byte	0x03, 0x19
        /*006a*/ 	.short	0x001c


	//----- nvinfo : EIATTR_PARAM_CBANK
	.align		4
        /*006c*/ 	.byte	0x04, 0x0a
        /*006e*/ 	.short	(.L_109 - .L_108)
	.align		4
.L_108:
        /*0070*/ 	.word	index@(.nv.constant0.bitnet_quantize_tl1)
        /*0074*/ 	.short	0x0380
        /*0076*/ 	.short	0x001c


	//----- nvinfo : EIATTR_SW_WAR
	.align		4
.L_109:
        /*0078*/ 	.byte	0x04, 0x36
        /*007a*/ 	.short	(.L_111 - .L_110)
.L_110:
        /*007c*/ 	.word	0x00000008
.L_111:


//--------------------- .nv.info.bitnet_quantize_i2s --------------------------
	.section	.nv.info.bitnet_quantize_i2s,"",@"SHT_CUDA_INFO"
	.sectionflags	@""
	.align	4


	//----- nvinfo : EIATTR_CUDA_API_VERSION
	.align		4
        /*0000*/ 	.byte	0x04, 0x37
        /*0002*/ 	.short	(.L_113 - .L_112)
.L_112:
        /*0004*/ 	.word	0x00000082


	//----- nvinfo : EIATTR_KPARAM_INFO
	.align		4
.L_113:
        /*0008*/ 	.byte	0x04, 0x17
        /*000a*/ 	.short	(.L_115 - .L_114)
.L_114:
        /*000c*/ 	.word	0x00000000
        /*0010*/ 	.short	0x0003
        /*0012*/ 	.short	0x0018
        /*0014*/ 	.byte	0x00, 0xf0, 0x11, 0x00


	//----- nvinfo : EIATTR_KPARAM_INFO
	.align		4
.L_115:
        /*0018*/ 	.byte	0x04, 0x17
        /*001a*/ 	.short	(.L_117 - .L_116)
.L_116:
        /*001c*/ 	.word	0x00000000
        /*0020*/ 	.short	0x0002
        /*0022*/ 	.short	0x0010
        /*0024*/ 	.byte	0x00, 0xf5, 0x21, 0x00


	//----- nvinfo : EIATTR_KPARAM_INFO
	.align		4
.L_117:
        /*0028*/ 	.byte	0x04, 0x17
        /*002a*/ 	.short	(.L_119 - .L_118)
.L_118:
        /*002c*/ 	.word	0x00000000
        /*0030*/ 	.short	0x0001
        /*0032*/ 	.short	0x0008
        /*0034*/ 	.byte	0x00, 0xf5, 0x21, 0x00


	//----- nvinfo : EIATTR_KPARAM_INFO
	.align		4
.L_119:
        /*0038*/ 	.byte	0x04, 0x17
        /*003a*/ 	.short	(.L_121 - .L_120)
.L_120:
        /*003c*/ 	.word	0x00000000
        /*0040*/ 	.short	0x0000
        /*0042*/ 	.short	0x0000
        /*0044*/ 	.byte	0x00, 0xf5, 0x21, 0x00


	//----- nvinfo : EIATTR_SPARSE_MMA_MASK
	.align		4
.L_121:
        /*0048*/ 	.byte	0x03, 0x50
        /*004a*/ 	.short	0x0000


	//----- nvinfo : EIATTR_MAXREG_COUNT
	.align		4
        /*004c*/ 	.byte	0x03, 0x1b
        /*004e*/ 	.short	0x00ff


	//----- nvinfo : EIATTR_NUM_BARRIERS
	.align		4
        /*0050*/ 	.byte	0x02, 0x4c
        /*0052*/ 	.byte	0x01
	.zero		1


	//----- nvinfo : EIATTR_MERCURY_ISA_VERSION
	.align		4
        /*0054*/ 	.byte	0x03, 0x5f
        /*0056*/ 	.short	0x0101


	//----- nvinfo : EIATTR_VRC_CTA_INIT_COUNT
	.align		4
        /*0058*/ 	.byte	0x02, 0x4a
	.zero		1
	.zero		1


	//----- nvinfo : EIATTR_EXIT_INSTR_OFFSETS
	.align		4
        /*005c*/ 	.byte	0x04, 0x1c
        /*005e*/ 	.short	(.L_123 - .L_122)


	//   ....[0]....
.L_122:
        /*0060*/ 	.word	0x00000070


	//   ....[1]....
        /*0064*/ 	.word	0x00000710


	//   ....[2]....
        /*0068*/ 	.word	0x000007a0


	//   ....[3]....
        /*006c*/ 	.word	0x00000820


	//   ....[4]....
        /*0070*/ 	.word	0x00000a80


	//----- nvinfo : EIATTR_CRS_STACK_SIZE
	.align		4
.L_123:
        /*0074*/ 	.byte	0x04, 0x1e
        /*0076*/ 	.short	(.L_125 - .L_124)
.L_124:
        /*0078*/ 	.word	0x00000000


	//----- nvinfo : EIATTR_CBANK_PARAM_SIZE
	.align		4
.L_125:
        /*007c*/ 	.byte	0x03, 0x19
        /*007e*/ 	.short	0x001c


	//----- nvinfo : EIATTR_PARAM_CBANK
	.align		4
        /*0080*/ 	.byte	0x04, 0x0a
        /*0082*/ 	.short	(.L_127 - .L_126)
	.align		4
.L_126:
        /*0084*/ 	.word	index@(.nv.constant0.bitnet_quantize_i2s)
        /*0088*/ 	.short	0x0380
        /*008a*/ 	.short	0x001c


	//----- nvinfo : EIATTR_SW_WAR
	.align		4
.L_127:
        /*008c*/ 	.byte	0x04, 0x36
        /*008e*/ 	.short	(.L_129 - .L_128)
.L_128:
        /*0090*/ 	.word	0x00000008
.L_129:


//--------------------- .nv.info.bitnet_matmul_i2s --------------------------
	.section	.nv.info.bitnet_matmul_i2s,"",@"SHT_CUDA_INFO"
	.sectionflags	@""
	.align	4


	//----- nvinfo : EIATTR_CUDA_API_VERSION
	.align		4
        /*0000*/ 	.byte	0x04, 0x37
        /*0002*/ 	.short	(.L_131 - .L_130)
.L_130:
        /*0004*/ 	.word	0x00000082


	//----- nvinfo : EIATTR_KPARAM_INFO
	.align		4
.L_131:
        /*0008*/ 	.byte	0x04, 0x17
        /*000a*/ 	.short	(.L_133 - .L_132)
.L_132:
        /*000c*/ 	.word	0x00000000
        /*0010*/ 	.short	0x0005
        /*0012*/ 	.short	0x0020
        /*0014*/ 	.byte	0x00, 0xf0, 0x11, 0x00


	//----- nvinfo : EIATTR_KPARAM_INFO
	.align		4
.L_133:
        /*0018*/ 	.byte	0x04, 0x17
        /*001a*/ 	.short	(.L_135 - .L_134)
.L_134:
        /*001c*/ 	.word	0x00000000
        /*0020*/ 	.short	0x0004
        /*0022*/ 	.short	0x001c
        /*0024*/ 	.byte	0x00, 0xf0, 0x11, 0x00


	//----- nvinfo : EIATTR_KPARAM_INFO
	.align		4
.L_135:
        /*0028*/ 	.byte	0x04, 0x17
        /*002a*/ 	.short	(.L_137 - .L_136)
.L_136:
        /*002c*/ 	.word	0x00000000
        /*0030*/ 	.short	0x0003
        /*0032*/ 	.short	0x0018
        /*0034*/ 	.byte	0x00, 0xf0, 0x11, 0x00


	//----- nvinfo : EIATTR_KPARAM_INFO
	.align		4
.L_137:
        /*0038*/ 	.byte	0x04, 0x17
        /*003a*/ 	.short	(.L_139 - .L_138)
.L_138:
        /*003c*/ 	.word	0x00000000
        /*0040*/ 	.short	0x0002
        /*0042*/ 	.short	0x0010
        /*0044*/ 	.byte	0x00, 0xf5, 0x21, 0x00


	//----- nvinfo : EIATTR_KPARAM_INFO
	.align		4
.L_139:
        /*0048*/ 	.byte	0x04, 0x17
        /*004a*/ 	.short	(.L_141 - .L_140)
.L_140:
        /*004c*/ 	.word	0x00000000
        /*0050*/ 	.short	0x0001
        /*0052*/ 	.short	0x0008
        /*0054*/ 	.byte	0x00, 0xf5, 0x21, 0x00


	//----- nvinfo : EIATTR_KPARAM_INFO
	.align		4
.L_141:
        /*0058*/ 	.byte	0x04, 0x17
        /*005a*/ 	.short	(.L_143 - .L_142)
.L_142:
        /*005c*/ 	.word	0x00000000
        /*0060*/ 	.short	0x0000
        /*0062*/ 	.short	0x0000
        /*0064*/ 	.byte	0x00, 0xf5, 0x21, 0x00


	//----- nvinfo : EIATTR_SPARSE_MMA_MASK
	.align		4
.L_143:
        /*0068*/ 	.byte	0x03, 0x50
        /*006a*/ 	.short	0x0000


	//----- nvinfo : EIATTR_MAXREG_COUNT
	.align		4
        /*006c*/ 	.byte	0x03, 0x1b
        /*006e*/ 	.short	0x00ff


	//----- nvinfo : EIATTR_NUM_BARRIERS
	.align		4
        /*0070*/ 	.byte	0x02, 0x4c
        /*0072*/ 	.byte	0x01
	.zero		1


	//----- nvinfo : EIATTR_MERCURY_ISA_VERSION
	.align		4
        /*0074*/ 	.byte	0x03, 0x5f
        /*0076*/ 	.short	0x0101


	//----- nvinfo : EIATTR_VRC_CTA_INIT_COUNT
	.align		4
        /*0078*/ 	.byte	0x02, 0x4a
	.zero		1
	.zero		1


	//----- nvinfo : EIATTR_EXIT_INSTR_OFFSETS
	.align		4
        /*007c*/ 	.byte	0x04, 0x1c
        /*007e*/ 	.short	(.L_145 - .L_144)


	//   ....[0]....
.L_144:
        /*0080*/ 	.word	0x000009e0


	//   ....[1]....
        /*0084*/ 	.word	0x00000a30


	//----- nvinfo : EIATTR_CRS_STACK_SIZE
	.align		4
.L_145:
        /*0088*/ 	.byte	0x04, 0x1e
        /*008a*/ 	.short	(.L_147 - .L_146)
.L_146:
        /*008c*/ 	.word	0x00000000


	//----- nvinfo : EIATTR_CBANK_PARAM_SIZE
	.align		4
.L_147:
        /*0090*/ 	.byte	0x03, 0x19
        /*0092*/ 	.short	0x0024


	//----- nvinfo : EIATTR_PARAM_CBANK
	.align		4
        /*0094*/ 	.byte	0x04, 0x0a
        /*0096*/ 	.short	(.L_149 - .L_148)
	.align		4
.L_148:
        /*0098*/ 	.word	index@(.nv.constant0.bitnet_matmul_i2s)
        /*009c*/ 	.short	0x0380
        /*009e*/ 	.short	0x0024


	//----- nvinfo : EIATTR_SW_WAR
	.align		4
.L_149:
        /*00a0*/ 	.byte	0x04, 0x36
        /*00a2*/ 	.short	(.L_151 - .L_150)
.L_150:
        /*00a4*/ 	.word	0x00000008
.L_151:


//--------------------- .nv.callgraph             --------------------------
	.section	.nv.callgraph,"",@"SHT_CUDA_CALLGRAPH"
	.align	4
	.sectionentsize	8
	.align		4
        /*0000*/ 	.word	0x00000000
	.align		4
        /*0004*/ 	.word	0xffffffff
	.align		4
        /*0008*/ 	.word	0x00000000
	.align		4
        /*000c*/ 	.word	0xfffffffe
	.align		4
        /*0010*/ 	.word	0x00000000
	.align		4
        /*0014*/ 	.word	0xfffffffd
	.align		4
        /*0018*/ 	.word	0x00000000
	.align		4
        /*001c*/ 	.word	0xfffffffc


//--------------------- .text.bitnet_matmul_fp32  --------------------------
	.section	.text.bitnet_matmul_fp32,"ax",@progbits
	.align	128
        .global         bitnet_matmul_fp32
        .type           bitnet_matmul_fp32,@function
        .size           bitnet_matmul_fp32,(.L_x_61 - bitnet_matmul_fp32)
        .other          bitnet_matmul_fp32,@"STO_CUDA_ENTRY STV_DEFAULT"
bitnet_matmul_fp32:
.text.bitnet_matmul_fp32:
[----:B------:R-:W-:Y:S01]  /*0000*/  LDC R1, c[0x0][0x37c] ;  /* 0x0000df00ff017b82 */ /* 0x000fe20000000800 */
[----:B------:R-:W0:Y:S07]  /*0010*/  S2R R5, SR_TID.X ;  /* 0x0000000000057919 */ /* 0x000e2e0000002100 */
[----:B------:R-:W1:Y:S01]  /*0020*/  LDC R19, c[0x0][0x364] ;  /* 0x0000d900ff137b82 */ /* 0x000e620000000800 */
[----:B------:R-:W1:Y:S07]  /*0030*/  S2R R4, SR_TID.Y ;  /* 0x0000000000047919 */ /* 0x000e6e0000002200 */
[----:B------:R-:W0:Y:S08]  /*0040*/  S2UR UR5, SR_CTAID.X ;  /* 0x00000000000579c3 */ /* 0x000e300000002500 */
[----:B------:R-:W0:Y:S08]  /*0050*/  LDC R0, c[0x0][0x360] ;  /* 0x0000d800ff007b82 */ /* 0x000e300000000800 */
[----:B------:R-:W1:Y:S08]  /*0060*/  S2UR UR4, SR_CTAID.Y ;  /* 0x00000000000479c3 */ /* 0x000e700000002600 */
[----:B------:R-:W2:Y:S01]  /*0070*/  LDC.64 R2, c[0x0][0x398] ;  /* 0x0000e600ff027b82 */ /* 0x000ea20000000a00 */
[----:B0-----:R-:W-:-:S02]  /*0080*/  IMAD R0, R0, UR5, R5 ;  /* 0x0000000500007c24 */ /* 0x001fc4000f8e0205 */
[----:B-1----:R-:W-:-:S03]  /*0090*/  IMAD R19, R19, UR4, R4 ;  /* 0x0000000413137c24 */ /* 0x002fc6000f8e0204 */
[----:B--2---:R-:W-:-:S04]  /*00a0*/  ISETP.GE.AND P0, PT, R0, R3, PT ;  /* 0x000000030000720c */ /* 0x004fc80003f06270 */
[----:B------:R-:W-:-:S13]  /*00b0*/  ISETP.GE.OR P0, PT, R19, R2, P0 ;  /* 0x000000021300720c */ /* 0x000fda0000706670 */
[----:B------:R-:W-:Y:S05]  /*00c0*/  @P0 EXIT ;  /* 0x000000000000094d */ /* 0x000fea0003800000 */
[----:B------:R-:W0:Y:S01]  /*00d0*/  LDC R2, c[0x0][0x3a0] ;  /* 0x0000e800ff027b82 */ /* 0x000e220000000800 */
[----:B------:R-:W1:Y:S01]  /*00e0*/  LDCU.64 UR4, c[0x0][0x358] ;  /* 0x00006b00ff0477ac */ /* 0x000e620008000a00 */
[----:B------:R-:W-:Y:S01]  /*00f0*/  HFMA2 R24, -RZ, RZ, 0, 0 ;  /* 0x00000000ff187431 */ /* 0x000fe200000001ff */
[----:B0-----:R-:W-:-:S13]  /*0100*/  ISETP.GE.AND P0, PT, R2, 0x1, PT ;  /* 0x000000010200780c */ /* 0x001fda0003f06270 */
[----:B-1----:R-:W-:Y:S05]  /*0110*/  @!P0 BRA `(.L_x_0) ;  /* 0x0000000400e08947 */ /* 0x002fea0003800000 */
[C---:B------:R-:W-:Y:S01]  /*0120*/  ISETP.GE.U32.AND P1, PT, R2.reuse, 0x8, PT ;  /* 0x000000080200780c */ /* 0x040fe20003f26070 */
[----:B------:R-:W-:Y:S01]  /*0130*/  IMAD R20, R19, R2, RZ ;  /* 0x0000000213147224 */ /* 0x000fe200078e02ff */
[----:B------:R-:W-:Y:S02]  /*0140*/  LOP3.LUT R27, R2, 0x7, RZ, 0xc0, !PT ;  /* 0x00000007021b7812 */ /* 0x000fe400078ec0ff */
[----:B------:R-:W-:Y:S02]  /*0150*/  MOV R24, RZ ;  /* 0x000000ff00187202 */ /* 0x000fe40000000f00 */
[----:B------:R-:W-:Y:S02]  /*0160*/  ISETP.NE.AND P0, PT, R27, RZ, PT ;  /* 0x000000ff1b00720c */ /* 0x000fe40003f05270 */
[----:B------:R-:W-:-:S05]  /*0170*/  MOV R21, RZ ;  /* 0x000000ff00157202 */ /* 0x000fca0000000f00 */
[----:B------:R-:W-:Y:S06]  /*0180*/  @!P1 BRA `(.L_x_1) ;  /* 0x0000000000c49947 */ /* 0x000fec0003800000 */
[----:B------:R-:W0:Y:S01]  /*0190*/  LDC.64 R4, c[0x0][0x380] ;  /* 0x0000e000ff047b82 */ /* 0x000e220000000a00 */
[----:B------:R-:W-:Y:S02]  /*01a0*/  LOP3.LUT R21, R2, 0x7ffffff8, RZ, 0xc0, !PT ;  /* 0x7ffffff802157812 */ /* 0x000fe400078ec0ff */
[----:B------:R-:W-:Y:S02]  /*01b0*/  MOV R24, RZ ;  /* 0x000000ff00187202 */ /* 0x000fe40000000f00 */
[----:B------:R-:W-:Y:S02]  /*01c0*/  MOV R18, R0 ;  /* 0x0000000000127202 */ /* 0x000fe40000000f00 */
[----:B------:R-:W-:Y:S01]  /*01d0*/  IADD3 R22, PT, PT, -R21, RZ, RZ ;  /* 0x000000ff15167210 */ /* 0x000fe20007ffe1ff */
[----:B0-----:R-:W-:-:S03]  /*01e0*/  IMAD.WIDE.U32 R4, R20, 0x4, R4 ;  /* 0x0000000414047825 */ /* 0x001fc600078e0004 */
[----:B------:R-:W-:-:S04]  /*01f0*/  IADD3 R6, P1, PT, R4, 0x10, RZ ;  /* 0x0000001004067810 */ /* 0x000fc80007f3e0ff */
[----:B------:R-:W-:-:S09]  /*0200*/  IADD3.X R7, PT, PT, RZ, R5, RZ, P1, !PT ;  /* 0x00000005ff077210 */ /* 0x000fd20000ffe4ff */
.L_x_2:
[----:B------:R-:W0:Y:S01]  /*0210*/  LDC.64 R16, c[0x0][0x388] ;  /* 0x0000e200ff107b82 */ /* 0x000e220000000a00 */
[----:B------:R-:W-:Y:S02]  /*0220*/  MOV R4, R6 ;  /* 0x0000000600047202 */ /* 0x000fe40000000f00 */
[----:B------:R-:W-:-:S05]  /*0230*/  MOV R5, R7 ;  /* 0x0000000700057202 */ /* 0x000fca0000000f00 */
[----:B------:R-:W2:Y:S04]  /*0240*/  LDG.E.CONSTANT R25, desc[UR4][R4.64+-0x10] ;  /* 0xfffff00404197981 */ /* 0x000ea8000c1e9900 */
[----:B------:R-:W3:Y:S04]  /*0250*/  LDG.E.CONSTANT R23, desc[UR4][R4.64+-0xc] ;  /* 0xfffff40404177981 */ /* 0x000ee8000c1e9900 */
[----:B------:R-:W4:Y:S04]  /*0260*/  LDG.E.CONSTANT R29, desc[UR4][R4.64+-0x8] ;  /* 0xfffff804041d7981 */ /* 0x000f28000c1e9900 */
[----:B------:R-:W5:Y:S01]  /*0270*/  LDG.E.CONSTANT R28, desc[UR4][R4.64+-0x4] ;  /* 0xfffffc04041c7981 */ /* 0x000f62000c1e9900 */
[----:B0-----:R-:W-:-:S05]  /*0280*/  IMAD.WIDE R16, R18, 0x4, R16 ;  /* 0x0000000412107825 */ /* 0x001fca00078e0210 */
[----:B------:R0:W2:Y:S01]  /*0290*/  LDG.E.CONSTANT R26, desc[UR4][R16.64] ;  /* 0x00000004101a7981 */ /* 0x0000a2000c1e9900 */
[----:B------:R-:W-:-:S04]  /*02a0*/  IMAD.WIDE R14, R3, 0x4, R16 ;  /* 0x00000004030e7825 */ /* 0x000fc800078e0210 */
[C---:B------:R-:W-:Y:S02]  /*02b0*/  IMAD.WIDE R6, R3.reuse, 0x4, R14 ;  /* 0x0000000403067825 */ /* 0x040fe400078e020e */
[----:B------:R-:W3:Y:S02]  /*02c0*/  LDG.E.CONSTANT R14, desc[UR4][R14.64] ;  /* 0x000000040e0e7981 */ /* 0x000ee4000c1e9900 */
[C---:B------:R-:W-:Y:S02]  /*02d0*/  IMAD.WIDE R10, R3.reuse, 0x4, R6 ;  /* 0x00000004030a7825 */ /* 0x040fe400078e0206 */
[----:B------:R-:W4:Y:S02]  /*02e0*/  LDG.E.CONSTANT R6, desc[UR4][R6.64] ;  /* 0x0000000406067981 */ /* 0x000f24000c1e9900 */
[C---:B------:R-:W-:Y:S02]  /*02f0*/  IMAD.WIDE R8, R3.reuse, 0x4, R10 ;  /* 0x0000000403087825 */ /* 0x040fe400078e020a */
[----:B------:R-:W5:Y:S02]  /*0300*/  LDG.E.CONSTANT R10, desc[UR4][R10.64] ;  /* 0x000000040a0a7981 */ /* 0x000f64000c1e9900 */
[----:B------:R-:W-:-:S02]  /*0310*/  IMAD.WIDE R12, R3, 0x4, R8 ;  /* 0x00000004030c7825 */ /* 0x000fc400078e0208 */
[----:B------:R-:W5:Y:S04]  /*0320*/  LDG.E.CONSTANT R7, desc[UR4][R4.64] ;  /* 0x0000000404077981 */ /* 0x000f68000c1e9900 */
[----:B------:R-:W5:Y:S01]  /*0330*/  LDG.E.CONSTANT R8, desc[UR4][R8.64] ;  /* 0x0000000408087981 */ /* 0x000f62000c1e9900 */
[----:B0-----:R-:W-:-:S03]  /*0340*/  IMAD.WIDE R16, R3, 0x4, R12 ;  /* 0x0000000403107825 */ /* 0x001fc600078e020c */
[----:B------:R-:W5:Y:S04]  /*0350*/  LDG.E.CONSTANT R12, desc[UR4][R12.64] ;  /* 0x000000040c0c7981 */ /* 0x000f68000c1e9900 */
[----:B------:R-:W5:Y:S04]  /*0360*/  LDG.E.CONSTANT R15, desc[UR4][R16.64] ;  /* 0x00000004100f7981 */ /* 0x000f68000c1e9900 */
[----:B------:R-:W5:Y:S04]  /*0370*/  LDG.E.CONSTANT R9, desc[UR4][R4.64+0x4] ;  /* 0x0000040404097981 */ /* 0x000f68000c1e9900 */
[----:B------:R-:W5:Y:S01]  /*0380*/  LDG.E.CONSTANT R11, desc[UR4][R4.64+0xc] ;  /* 0x00000c04040b7981 */ /* 0x000f62000c1e9900 */
[----:B--2---:R-:W-:Y:S01]  /*0390*/  FFMA R26, R25, R26, R24 ;  /* 0x0000001a191a7223 */ /* 0x004fe20000000018 */
[----:B------:R-:W-:-:S02]  /*03a0*/  IMAD.WIDE R24, R3, 0x4, R16 ;  /* 0x0000000403187825 */ /* 0x000fc400078e0210 */
[----:B------:R-:W2:Y:S04]  /*03b0*/  LDG.E.CONSTANT R16, desc[UR4][R4.64+0x8] ;  /* 0x0000080404107981 */ /* 0x000ea8000c1e9900 */
[----:B------:R-:W2:Y:S01]  /*03c0*/  LDG.E.CONSTANT R24, desc[UR4][R24.64] ;  /* 0x0000000418187981 */ /* 0x000ea2000c1e9900 */
[----:B---3--:R-:W-:Y:S01]  /*03d0*/  FFMA R14, R23, R14, R26 ;  /* 0x0000000e170e7223 */ /* 0x008fe2000000001a */
[----:B------:R-:W-:-:S03]  /*03e0*/  IADD3 R22, PT, PT, R22, 0x8, RZ ;  /* 0x0000000816167810 */ /* 0x000fc60007ffe0ff */
[----:B----4-:R-:W-:Y:S01]  /*03f0*/  FFMA R29, R29, R6, R14 ;  /* 0x000000061d1d7223 */ /* 0x010fe2000000000e */
[----:B------:R-:W-:-:S03]  /*0400*/  ISETP.NE.AND P1, PT, R22, RZ, PT ;  /* 0x000000ff1600720c */ /* 0x000fc60003f25270 */
[----:B-----5:R-:W-:Y:S01]  /*0410*/  FFMA R10, R28, R10, R29 ;  /* 0x0000000a1c0a7223 */ /* 0x020fe2000000001d */
[----:B------:R-:W-:-:S03]  /*0420*/  IADD3 R6, P2, PT, R4, 0x20, RZ ;  /* 0x0000002004067810 */ /* 0x000fc60007f5e0ff */
[----:B------:R-:W-:Y:S01]  /*0430*/  FFMA R8, R7, R8, R10 ;  /* 0x0000000807087223 */ /* 0x000fe2000000000a */
[----:B------:R-:W-:Y:S02]  /*0440*/  IADD3.X R7, PT, PT, RZ, R5, RZ, P2, !PT ;  /* 0x00000005ff077210 */ /* 0x000fe400017fe4ff */
[----:B------:R-:W-:Y:S01]  /*0450*/  LEA R18, R3, R18, 0x3 ;  /* 0x0000001203127211 */ /* 0x000fe200078e18ff */
[----:B------:R-:W-:-:S04]  /*0460*/  FFMA R9, R9, R12, R8 ;  /* 0x0000000c09097223 */ /* 0x000fc80000000008 */
[----:B--2---:R-:W-:-:S04]  /*0470*/  FFMA R16, R16, R15, R9 ;  /* 0x0000000f10107223 */ /* 0x004fc80000000009 */
[----:B------:R-:W-:Y:S01]  /*0480*/  FFMA R24, R11, R24, R16 ;  /* 0x000000180b187223 */ /* 0x000fe20000000010 */
[----:B------:R-:W-:Y:S06]  /*0490*/  @P1 BRA `(.L_x_2) ;  /* 0xfffffffc005c1947 */ /* 0x000fec000383ffff */
.L_x_1:
[----:B------:R-:W-:Y:S05]  /*04a0*/  @!P0 BRA `(.L_x_0) ;  /* 0x0000000000fc8947 */ /* 0x000fea0003800000 */
[----:B------:R-:W-:Y:S02]  /*04b0*/  ISETP.GE.U32.AND P1, PT, R27, 0x4, PT ;  /* 0x000000041b00780c */ /* 0x000fe40003f26070 */
[----:B------:R-:W-:-:S04]  /*04c0*/  LOP3.LUT R16, R2, 0x3, RZ, 0xc0, !PT ;  /* 0x0000000302107812 */ /* 0x000fc800078ec0ff */
[----:B------:R-:W-:-:S07]  /*04d0*/  ISETP.NE.AND P0, PT, R16, RZ, PT ;  /* 0x000000ff1000720c */ /* 0x000fce0003f05270 */
[----:B------:R-:W-:Y:S06]  /*04e0*/  @!P1 BRA `(.L_x_3) ;  /* 0x00000000006c9947 */ /* 0x000fec0003800000 */
[----:B------:R-:W0:Y:S01]  /*04f0*/  LDC.64 R6, c[0x0][0x388] ;  /* 0x0000e200ff067b82 */ /* 0x000e220000000a00 */
[----:B------:R-:W1:Y:S01]  /*0500*/  LDCU.64 UR6, c[0x0][0x380] ;  /* 0x00007000ff0677ac */ /* 0x000e620008000a00 */
[----:B------:R-:W-:Y:S01]  /*0510*/  IMAD R9, R21, R3, R0 ;  /* 0x0000000315097224 */ /* 0x000fe200078e0200 */
[CC--:B------:R-:W-:Y:S02]  /*0520*/  IADD3 R5, PT, PT, R20.reuse, R21.reuse, RZ ;  /* 0x0000001514057210 */ /* 0x0c0fe40007ffe0ff */
[----:B------:R-:W-:-:S03]  /*0530*/  IADD3 R10, P1, PT, R20, R21, RZ ;  /* 0x00000015140a7210 */ /* 0x000fc60007f3e0ff */
[----:B------:R-:W2:Y:S01]  /*0540*/  LDC.64 R14, c[0x0][0x380] ;  /* 0x0000e000ff0e7b82 */ /* 0x000ea20000000a00 */
[----:B0-----:R-:W-:-:S04]  /*0550*/  IMAD.WIDE R6, R9, 0x4, R6 ;  /* 0x0000000409067825 */ /* 0x001fc800078e0206 */
[----:B------:R-:W-:Y:S02]  /*0560*/  IMAD.WIDE R8, R3, 0x4, R6 ;  /* 0x0000000403087825 */ /* 0x000fe400078e0206 */
[----:B------:R-:W3:Y:S02]  /*0570*/  LDG.E.CONSTANT R6, desc[UR4][R6.64] ;  /* 0x0000000406067981 */ /* 0x000ee4000c1e9900 */
[----:B--2---:R-:W-:Y:S01]  /*0580*/  IMAD.WIDE.U32 R14, R5, 0x4, R14 ;  /* 0x00000004050e7825 */ /* 0x004fe200078e000e */
[----:B------:R-:W-:Y:S02]  /*0590*/  IADD3.X R5, PT, PT, RZ, RZ, RZ, P1, !PT ;  /* 0x000000ffff057210 */ /* 0x000fe40000ffe4ff */
[----:B-1----:R-:W-:-:S03]  /*05a0*/  LEA R4, P1, R10, UR6, 0x2 ;  /* 0x000000060a047c11 */ /* 0x002fc6000f8210ff */
[----:B------:R-:W3:Y:S01]  /*05b0*/  LDG.E.CONSTANT R15, desc[UR4][R14.64] ;  /* 0x000000040e0f7981 */ /* 0x000ee2000c1e9900 */
[----:B------:R-:W-:Y:S01]  /*05c0*/  LEA.HI.X R5, R10, UR7, R5, 0x2, P1 ;  /* 0x000000070a057c11 */ /* 0x000fe200088f1405 */
[C---:B------:R-:W-:Y:S02]  /*05d0*/  IMAD.WIDE R10, R3.reuse, 0x4, R8 ;  /* 0x00000004030a7825 */ /* 0x040fe400078e0208 */
[----:B------:R-:W2:Y:S04]  /*05e0*/  LDG.E.CONSTANT R8, desc[UR4][R8.64] ;  /* 0x0000000408087981 */ /* 0x000ea8000c1e9900 */
[----:B------:R-:W2:Y:S01]  /*05f0*/  LDG.E.CONSTANT R17, desc[UR4][R4.64+0x4] ;  /* 0x0000040404117981 */ /* 0x000ea2000c1e9900 */
[----:B------:R-:W-:-:S03]  /*0600*/  IMAD.WIDE R12, R3, 0x4, R10 ;  /* 0x00000004030c7825 */ /* 0x000fc600078e020a */
[----:B------:R-:W4:Y:S04]  /*0610*/  LDG.E.CONSTANT R22, desc[UR4][R10.64] ;  /* 0x000000040a167981 */ /* 0x000f28000c1e9900 */
[----:B------:R-:W4:Y:S04]  /*0620*/  LDG.E.CONSTANT R18, desc[UR4][R4.64+0x8] ;  /* 0x0000080404127981 */ /* 0x000f28000c1e9900 */
[----:B------:R-:W5:Y:S04]  /*0630*/  LDG.E.CONSTANT R26, desc[UR4][R4.64+0xc] ;  /* 0x00000c04041a7981 */ /* 0x000f68000c1e9900 */
[----:B------:R-:W5:Y:S01]  /*0640*/  LDG.E.CONSTANT R12, desc[UR4][R12.64] ;  /* 0x000000040c0c7981 */ /* 0x000f62000c1e9900 */
[----:B------:R-:W-:Y:S01]  /*0650*/  IADD3 R21, PT, PT, R21, 0x4, RZ ;  /* 0x0000000415157810 */ /* 0x000fe20007ffe0ff */
[----:B---3--:R-:W-:-:S04]  /*0660*/  FFMA R24, R15, R6, R24 ;  /* 0x000000060f187223 */ /* 0x008fc80000000018 */
[----:B--2---:R-:W-:-:S04]  /*0670*/  FFMA R17, R17, R8, R24 ;  /* 0x0000000811117223 */ /* 0x004fc80000000018 */
[----:B----4-:R-:W-:-:S04]  /*0680*/  FFMA R17, R18, R22, R17 ;  /* 0x0000001612117223 */ /* 0x010fc80000000011 */
[----:B-----5:R-:W-:-:S07]  /*0690*/  FFMA R24, R26, R12, R17 ;  /* 0x0000000c1a187223 */ /* 0x020fce0000000011 */
.L_x_3:
[----:B------:R-:W-:Y:S05]  /*06a0*/  @!P0 BRA `(.L_x_0) ;  /* 0x00000000007c8947 */ /* 0x000fea0003800000 */
[----:B------:R-:W-:Y:S01]  /*06b0*/  ISETP.NE.AND P1, PT, R16, 0x1, PT ;  /* 0x000000011000780c */ /* 0x000fe20003f25270 */
[----:B------:R-:W0:Y:S01]  /*06c0*/  LDC.64 R12, c[0x0][0x380] ;  /* 0x0000e000ff0c7b82 */ /* 0x000e220000000a00 */
[----:B------:R-:W-:-:S04]  /*06d0*/  LOP3.LUT R2, R2, 0x1, RZ, 0xc0, !PT ;  /* 0x0000000102027812 */ /* 0x000fc800078ec0ff */
[----:B------:R-:W-:-:S03]  /*06e0*/  ISETP.NE.U32.AND P0, PT, R2, 0x1, PT ;  /* 0x000000010200780c */ /* 0x000fc60003f05070 */
[----:B------:R-:W1:Y:S04]  /*06f0*/  LDC.64 R10, c[0x0][0x388] ;  /* 0x0000e200ff0a7b82 */ /* 0x000e680000000a00 */
[CC--:B------:R-:W-:Y:S02]  /*0700*/  @P1 IADD3 R15, PT, PT, R20.reuse, R21.reuse, RZ ;  /* 0x00000015140f1210 */ /* 0x0c0fe40007ffe0ff */
[----:B------:R-:W-:Y:S02]  /*0710*/  @P1 IADD3 R2, P2, PT, R20, R21, RZ ;  /* 0x0000001514021210 */ /* 0x000fe40007f5e0ff */
[----:B------:R-:W2:Y:S02]  /*0720*/  @P1 LDC.64 R4, c[0x0][0x380] ;  /* 0x0000e000ff041b82 */ /* 0x000ea40000000a00 */
[----:B------:R-:W-:-:S06]  /*0730*/  @P1 IADD3.X R14, PT, PT, RZ, RZ, RZ, P2, !PT ;  /* 0x000000ffff0e1210 */ /* 0x000fcc00017fe4ff */
[----:B------:R-:W3:Y:S01]  /*0740*/  LDC.64 R6, c[0x0][0x380] ;  /* 0x0000e000ff067b82 */ /* 0x000ee20000000a00 */
[----:B0-----:R-:W-:-:S04]  /*0750*/  @P1 IMAD.WIDE.U32 R12, R15, 0x4, R12 ;  /* 0x000000040f0c1825 */ /* 0x001fc800078e000c */
[C---:B------:R-:W-:Y:S01]  /*0760*/  @P1 IMAD R15, R21.reuse, R3, R0 ;  /* 0x00000003150f1224 */ /* 0x040fe200078e0200 */
[----:B------:R-:W-:Y:S01]  /*0770*/  @P1 IADD3 R21, PT, PT, R21, 0x2, RZ ;  /* 0x0000000215151810 */ /* 0x000fe20007ffe0ff */
[----:B------:R-:W4:Y:S01]  /*0780*/  @P1 LDG.E.CONSTANT R13, desc[UR4][R12.64] ;  /* 0x000000040c0d1981 */ /* 0x000f22000c1e9900 */
[----:B------:R-:W0:Y:S01]  /*0790*/  LDC.64 R8, c[0x0][0x388] ;  /* 0x0000e200ff087b82 */ /* 0x000e220000000a00 */
[----:B-1----:R-:W-:Y:S01]  /*07a0*/  @P1 IMAD.WIDE R10, R15, 0x4, R10 ;  /* 0x000000040f0a1825 */ /* 0x002fe200078e020a */
[----:B------:R-:W-:Y:S02]  /*07b0*/  @!P0 IADD3 R17, PT, PT, R20, R21, RZ ;  /* 0x0000001514118210 */ /* 0x000fe40007ffe0ff */
[----:B--2---:R-:W-:Y:S01]  /*07c0*/  @P1 LEA R4, P2, R2, R4, 0x2 ;  /* 0x0000000402041211 */ /* 0x004fe200078410ff */
[----:B------:R-:W-:-:S03]  /*07d0*/  @!P0 IMAD R21, R21, R3, R0 ;  /* 0x0000000315158224 */ /* 0x000fc600078e0200 */
[----:B------:R-:W-:Y:S01]  /*07e0*/  @P1 LEA.HI.X R5, R2, R5, R14, 0x2, P2 ;  /* 0x0000000502051211 */ /* 0x000fe200010f140e */
[----:B------:R-:W-:Y:S01]  /*07f0*/  @P1 IMAD.WIDE R14, R3, 0x4, R10 ;  /* 0x00000004030e1825 */ /* 0x000fe200078e020a */
[----:B------:R-:W4:Y:S03]  /*0800*/  @P1 LDG.E.CONSTANT R2, desc[UR4][R10.64] ;  /* 0x000000040a021981 */ /* 0x000f26000c1e9900 */
[----:B---3--:R-:W-:Y:S01]  /*0810*/  @!P0 IMAD.WIDE.U32 R6, R17, 0x4, R6 ;  /* 0x0000000411068825 */ /* 0x008fe200078e0006 */
[----:B------:R-:W2:Y:S04]  /*0820*/  @P1 LDG.E.CONSTANT R5, desc[UR4][R4.64+0x4] ;  /* 0x0000040404051981 */ /* 0x000ea8000c1e9900 */
[----:B------:R-:W2:Y:S01]  /*0830*/  @P1 LDG.E.CONSTANT R14, desc[UR4][R14.64] ;  /* 0x000000040e0e1981 */ /* 0x000ea2000c1e9900 */
[----:B0-----:R-:W-:-:S03]  /*0840*/  @!P0 IMAD.WIDE R8, R21, 0x4, R8 ;  /* 0x0000000415088825 */ /* 0x001fc600078e0208 */
[----:B------:R-:W3:Y:S04]  /*0850*/  @!P0 LDG.E.CONSTANT R7, desc[UR4][R6.64] ;  /* 0x0000000406078981 */ /* 0x000ee8000c1e9900 */
[----:B------:R-:W3:Y:S01]  /*0860*/  @!P0 LDG.E.CONSTANT R8, desc[UR4][R8.64] ;  /* 0x0000000408088981 */ /* 0x000ee2000c1e9900 */
[----:B----4-:R-:W-:-:S04]  /*0870*/  @P1 FFMA R2, R13, R2, R24 ;  /* 0x000000020d021223 */ /* 0x010fc80000000018 */
[----:B--2---:R-:W-:-:S04]  /*0880*/  @P1 FFMA R24, R5, R14, R2 ;  /* 0x0000000e05181223 */ /* 0x004fc80000000002 */
[----:B---3--:R-:W-:-:S07]  /*0890*/  @!P0 FFMA R24, R7, R8, R24 ;  /* 0x0000000807188223 */ /* 0x008fce0000000018 */
.L_x_0:
[----:B------:R-:W0:Y:S01]  /*08a0*/  LDC.64 R4, c[0x0][0x390] ;  /* 0x0000e400ff047b82 */ /* 0x000e220000000a00 */
[----:B------:R-:W-:-:S04]  /*08b0*/  IMAD R3, R19, R3, R0 ;  /* 0x0000000313037224 */ /* 0x000fc800078e0200 */
[----:B0-----:R-:W-:-:S05]  /*08c0*/  IMAD.WIDE R2, R3, 0x4, R4 ;  /* 0x0000000403027825 */ /* 0x001fca00078e0204 */
[----:B------:R-:W-:Y:S01]  /*08d0*/  STG.E desc[UR4][R2.64], R24 ;  /* 0x0000001802007986 */ /* 0x000fe2000c101904 */
[----:B------:R-:W-:Y:S05]  /*08e0*/  EXIT ;  /* 0x000000000000794d */ /* 0x000fea0003800000 */
.L_x_4:
[----:B------:R-:W-:-:S00]  /*08f0*/  BRA `(.L_x_4) ;  /* 0xfffffffc00fc7947 */ /* 0x000fc0000383ffff */
[----:B------:R-:W-:-:S00]  /*0900*/  NOP ;  /* 0x0000000000007918 */ /* 0x000fc00000000000 */
[----:B------:R-:W-:-:S00]  /*0910*/  NOP ;  /* 0x0000000000007918 */ /* 0x000fc00000000000 */
[----:B------:R-:W-:-:S00]  /*0920*/  NOP ;  /* 0x0000000000007918 */ /* 0x000fc00000000000 */
[----:B------:R-:W-:-:S00]  /*0930*/  NOP ;  /* 0x0000000000007918 */ /* 0x000fc00000000000 */
[----:B------:R-:W-:-:S00]  /*0940*/  NOP ;  /* 0x0000000000007918 */ /* 0x000fc00000000000 */
[----:B------:R-:W-:-:S00]  /*0950*/  NOP ;  /* 0x0000000000007918 */ /* 0x000fc00000000000 */
[----:B------:R-:W-:-:S00]  /*0960*/  NOP ;  /* 0x0000000000007918 */ /* 0x000fc00000000000 */
[----:B------:R-:W-:-:S00]  /*0970*/  NOP ;  /* 0x0000000000007918 */ /* 0x000fc00000000000 */
.L_x_61:


//--------------------- .text.bitnet_dequantize   --------------------------
	.section	.text.bitnet_dequantize,"ax",@progbits
	.align	128
        .global         bitnet_dequantize
        .type           bitnet_dequantize,@function
        .size           bitnet_dequantize,(.L_x_59 - bitnet_dequantize)
        .other          bitnet_dequantize,@"STO_CUDA_ENTRY STV_DEFAULT"
bitnet_dequantize:
.text.bitnet_dequantize:
[----:B------:R-:W-:Y:S01]  /*0000*/  LDC R1, c[0x0][0x37c] ;  /* 0x0000df00ff017b82 */ /* 0x000fe20000000800 */
[----:B------:R-:W0:Y:S07]  /*0010*/  S2R R3, SR_TID.X ;  /* 0x0000000000037919 */ /* 0x000e2e0000002100 */
[----:B------:R-:W0:Y:S01]  /*0020*/  S2UR UR4, SR_CTAID.X ;  /* 0x00000000000479c3 */ /* 0x000e220000002500 */
[----:B------:R-:W1:Y:S07]  /*0030*/  LDCU UR5, c[0x0][0x398] ;  /* 0x00007300ff0577ac */ /* 0x000e6e0008000800 */
[----:B------:R-:W0:Y:S02]  /*0040*/  LDC R2, c[0x0][0x360] ;  /* 0x0000d800ff027b82 */ /* 0x000e240000000800 */
[----:B0-----:R-:W-:-:S05]  /*0050*/  IMAD R2, R2, UR4, R3 ;  /* 0x0000000402027c24 */ /* 0x001fca000f8e0203 */
[----:B-1----:R-:W-:-:S13]  /*0060*/  ISETP.GE.AND P0, PT, R2, UR5, PT ;  /* 0x0000000502007c0c */ /* 0x002fda000bf06270 */
[----:B------:R-:W-:Y:S05]  /*0070*/  @P0 EXIT ;  /* 0x000000000000094d */ /* 0x000fea0003800000 */
[----:B------:R-:W0:Y:S01]  /*0080*/  LDCU.64 UR4, c[0x0][0x380] ;  /* 0x00007000ff0477ac */ /* 0x000e220008000a00 */
[----:B------:R-:W-:Y:S01]  /*0090*/  SHF.R.S32.HI R3, RZ, 0x1f, R2 ;  /* 0x0000001fff037819 */ /* 0x000fe20000011402 */
[----:B------:R-:W1:Y:S01]  /*00a0*/  LDC.64 R4, c[0x0][0x388] ;  /* 0x0000e200ff047b82 */ /* 0x000e620000000a00 */
[----:B------:R-:W2:Y:S02]  /*00b0*/  LDCU.64 UR6, c[0x0][0x358] ;  /* 0x00006b00ff0677ac */ /* 0x000ea40008000a00 */
[CC--:B------:R-:W-:Y:S02]  /*00c0*/  LEA.HI R0, R3.reuse, R2.reuse, RZ, 0x2 ;  /* 0x0000000203007211 */ /* 0x0c0fe400078f10ff */
[----:B------:R-:W-:Y:S02]  /*00d0*/  LEA.HI R3, R3, R2, RZ, 0x5 ;  /* 0x0000000203037211 */ /* 0x000fe400078f28ff */
[----:B------:R-:W-:Y:S02]  /*00e0*/  SHF.R.S32.HI R7, RZ, 0x2, R0 ;  /* 0x00000002ff077819 */ /* 0x000fe40000011400 */
[----:B------:R-:W-:-:S02]  /*00f0*/  SHF.R.S32.HI R3, RZ, 0x5, R3 ;  /* 0x00000005ff037819 */ /* 0x000fc40000011403 */
[C---:B0-----:R-:W-:Y:S01]  /*0100*/  IADD3 R6, P0, PT, R7.reuse, UR4, RZ ;  /* 0x0000000407067c10 */ /* 0x041fe2000ff1e0ff */
[----:B------:R-:W0:Y:S03]  /*0110*/  LDCU UR4, c[0x0][0x39c] ;  /* 0x00007380ff0477ac */ /* 0x000e260008000800 */
[----:B------:R-:W-:-:S05]  /*0120*/  LEA.HI.X.SX32 R7, R7, UR5, 0x1, P0 ;  /* 0x0000000507077c11 */ /* 0x000fca00080f0eff */
[----:B--2---:R-:W2:Y:S01]  /*0130*/  LDG.E.U8.CONSTANT R6, desc[UR6][R6.64] ;  /* 0x0000000606067981 */ /* 0x004ea2000c1e9100 */
[----:B-1----:R-:W-:-:S05]  /*0140*/  IMAD.WIDE R4, R3, 0x4, R4 ;  /* 0x0000000403047825 */ /* 0x002fca00078e0204 */
[----:B------:R1:W5:Y:S01]  /*0150*/  LDG.E.CONSTANT R3, desc[UR6][R4.64] ;  /* 0x0000000604037981 */ /* 0x000362000c1e9900 */
[----:B------:R-:W-:Y:S01]  /*0160*/  LOP3.LUT R9, R0, 0x7ffffffc, RZ, 0xc0, !PT ;  /* 0x7ffffffc00097812 */ /* 0x000fe200078ec0ff */
[----:B0-----:R-:W-:-:S04]  /*0170*/  UISETP.NE.AND UP0, UPT, UR4, 0x2, UPT ;  /* 0x000000020400788c */ /* 0x001fc8000bf05270 */
[----:B------:R-:W-:-:S04]  /*0180*/  IMAD.IADD R9, R2, 0x1, -R9 ;  /* 0x0000000102097824 */ /* 0x000fc800078e0a09 */
[----:B------:R-:W-:-:S05]  /*0190*/  IMAD.SHL.U32 R9, R9, 0x2, RZ ;  /* 0x0000000209097824 */ /* 0x000fca00078e00ff */
[----:B--2---:R-:W-:-:S04]  /*01a0*/  SHF.R.U32.HI R9, RZ, R9, R6 ;  /* 0x00000009ff097219 */ /* 0x004fc80000011606 */
[----:B------:R-:W-:Y:S01]  /*01b0*/  LOP3.LUT R9, R9, 0x3, RZ, 0xc0, !PT ;  /* 0x0000000309097812 */ /* 0x000fe200078ec0ff */
[----:B-1----:R-:W-:Y:S06]  /*01c0*/  BRA.U !UP0, `(.L_x_5) ;  /* 0x00000001088c7547 */ /* 0x002fec000b800000 */
[----:B------:R-:W-:-:S09]  /*01d0*/  UISETP.NE.AND UP0, UPT, UR4, 0x1, UPT ;  /* 0x000000010400788c */ /* 0x000fd2000bf05270 */
[----:B------:R-:W-:Y:S05]  /*01e0*/  BRA.U !UP0, `(.L_x_6) ;  /* 0x00000001083c7547 */ /* 0x000fea000b800000 */
[----:B------:R-:W-:Y:S01]  /*01f0*/  UISETP.NE.AND UP0, UPT, UR4, URZ, UPT ;  /* 0x000000ff0400728c */ /* 0x000fe2000bf05270 */
[----:B------:R-:W-:-:S08]  /*0200*/  IMAD.MOV.U32 R0, RZ, RZ, RZ ;  /* 0x000000ffff007224 */ /* 0x000fd000078e00ff */
[----:B------:R-:W-:Y:S05]  /*0210*/  BRA.U UP0, `(.L_x_7) ;  /* 0x0000000100887547 */ /* 0x000fea000b800000 */
[----:B------:R-:W-:Y:S01]  /*0220*/  ISETP.GT.AND P0, PT, R9, 0x1, PT ;  /* 0x000000010900780c */ /* 0x000fe20003f04270 */
[----:B------:R-:W-:-:S12]  /*0230*/  BSSY.RECONVERGENT B0, `(.L_x_8) ;  /* 0x0000009000007945 */ /* 0x000fd80003800200 */
[----:B------:R-:W-:Y:S05]  /*0240*/  @P0 BRA `(.L_x_9) ;  /* 0x0000000000100947 */ /* 0x000fea0003800000 */
[----:B------:R-:W-:-:S13]  /*0250*/  ISETP.NE.AND P0, PT, R9, RZ, PT ;  /* 0x000000ff0900720c */ /* 0x000fda0003f05270 */
[----:B------:R-:W-:Y:S05]  /*0260*/  @!P0 BRA `(.L_x_10) ;  /* 0x0000000000148947 */ /* 0x000fea0003800000 */
[----:B------:R-:W-:Y:S01]  /*0270*/  IMAD.MOV.U32 R0, RZ, RZ, 0x3f800000 ;  /* 0x3f800000ff007424 */ /* 0x000fe200078e00ff */
[----:B------:R-:W-:Y:S06]  /*0280*/  BRA `(.L_x_10) ;  /* 0x00000000000c7947 */ /* 0x000fec0003800000 */
.L_x_9:
[----:B------:R-:W-:-:S13]  /*0290*/  ISETP.NE.AND P0, PT, R9, 0x2, PT ;  /* 0x000000020900780c */ /* 0x000fda0003f05270 */
[----:B------:R-:W-:Y:S05]  /*02a0*/  @!P0 BRA `(.L_x_10) ;  /* 0x0000000000048947 */ /* 0x000fea0003800000 */
[----:B------:R-:W-:-:S07]  /*02b0*/  IMAD.MOV.U32 R0, RZ, RZ, -0x40800000 ;  /* 0xbf800000ff007424 */ /* 0x000fce00078e00ff */
.L_x_10:
[----:B------:R-:W-:Y:S05]  /*02c0*/  BSYNC.RECONVERGENT B0 ;  /* 0x0000000000007941 */ /* 0x000fea0003800200 */
.L_x_8:
[----:B------:R-:W-:Y:S05]  /*02d0*/  BRA `(.L_x_7) ;  /* 0x0000000000587947 */ /* 0x000fea0003800000 */
.L_x_6:
[----:B------:R-:W0:Y:S01]  /*02e0*/  I2F.U16 R0, R9 ;  /* 0x0000000900007306 */ /* 0x000e220000101000 */
[----:B------:R-:W-:Y:S01]  /*02f0*/  IMAD.MOV.U32 R5, RZ, RZ, 0x3eaaaaab ;  /* 0x3eaaaaabff057424 */ /* 0x000fe200078e00ff */
[----:B------:R-:W-:Y:S01]  /*0300*/  BSSY.RECONVERGENT B1, `(.L_x_11) ;  /* 0x000000c000017945 */ /* 0x000fe20003800200 */
[----:B------:R-:W-:-:S04]  /*0310*/  IMAD.MOV.U32 R4, RZ, RZ, 0x3f800000 ;  /* 0x3f800000ff047424 */ /* 0x000fc800078e00ff */
[----:B------:R-:W-:-:S04]  /*0320*/  FFMA R4, R5, -3, R4 ;  /* 0xc040000005047823 */ /* 0x000fc80000000004 */
[----:B------:R-:W-:Y:S01]  /*0330*/  FFMA R5, R4, R5, 0.3333333432674407959 ;  /* 0x3eaaaaab04057423 */ /* 0x000fe20000000005 */
[----:B0-----:R-:W0:Y:S03]  /*0340*/  FCHK P0, R0, 3 ;  /* 0x4040000000007902 */ /* 0x001e260000000000 */
[----:B------:R-:W-:-:S04]  /*0350*/  FFMA R4, R0, R5, RZ ;  /* 0x0000000500047223 */ /* 0x000fc800000000ff */
[----:B------:R-:W-:-:S04]  /*0360*/  FFMA R6, R4, -3, R0 ;  /* 0xc040000004067823 */ /* 0x000fc80000000000 */
[----:B------:R-:W-:Y:S01]  /*0370*/  FFMA R4, R5, R6, R4 ;  /* 0x0000000605047223 */ /* 0x000fe20000000004 */
[----:B0-----:R-:W-:Y:S06]  /*0380*/  @!P0 BRA `(.L_x_12) ;  /* 0x00000000000c8947 */ /* 0x001fec0003800000 */
[----:B------:R-:W-:-:S07]  /*0390*/  MOV R4, 0x3b0 ;  /* 0x000003b000047802 */ /* 0x000fce0000000f00 */
[----:B-----5:R-:W-:Y:S05]  /*03a0*/  CALL.REL.NOINC `($__internal_0_$__cuda_sm3x_div_rn_noftz_f32_slowpath) ;  /* 0x0000000000387944 */ /* 0x020fea0003c00000 */
[----:B------:R-:W-:-:S07]  /*03b0*/  IMAD.MOV.U32 R4, RZ, RZ, R6 ;  /* 0x000000ffff047224 */ /* 0x000fce00078e0006 */
.L_x_12:
[----:B------:R-:W-:Y:S05]  /*03c0*/  BSYNC.RECONVERGENT B1 ;  /* 0x0000000000017941 */ /* 0x000fea0003800200 */
.L_x_11:
[----:B------:R-:W-:-:S04]  /*03d0*/  IMAD.MOV.U32 R5, RZ, RZ, 0x3f800000 ;  /* 0x3f800000ff057424 */ /* 0x000fc800078e00ff */
[----:B------:R-:W-:Y:S01]  /*03e0*/  FFMA R0, R4, 2, -R5 ;  /* 0x4000000004007823 */ /* 0x000fe20000000805 */
[----:B------:R-:W-:Y:S06]  /*03f0*/  BRA `(.L_x_7) ;  /* 0x0000000000107947 */ /* 0x000fec0003800000 */
.L_x_5:
[----:B------:R-:W0:Y:S01]  /*0400*/  I2F.U16 R0, R9 ;  /* 0x0000000900007306 */ /* 0x000e220000101000 */
[----:B------:R-:W-:Y:S02]  /*0410*/  IMAD.MOV.U32 R5, RZ, RZ, 0x3f800000 ;  /* 0x3f800000ff057424 */ /* 0x000fe400078e00ff */
[----:B0-----:R-:W-:-:S04]  /*0420*/  FMUL R0, R0, 0.5 ;  /* 0x3f00000000007820 */ /* 0x001fc80000400000 */
[----:B------:R-:W-:-:S07]  /*0430*/  FFMA R0, R0, 2, -R5 ;  /* 0x4000000000007823 */ /* 0x000fce0000000805 */
.L_x_7:
[----:B------:R-:W0:Y:S01]  /*0440*/  LDC.64 R4, c[0x0][0x390] ;  /* 0x0000e400ff047b82 */ /* 0x000e220000000a00 */
[----:B-----5:R-:W-:Y:S01]  /*0450*/  FMUL R7, R3, R0 ;  /* 0x0000000003077220 */ /* 0x020fe20000400000 */
[----:B0-----:R-:W-:-:S05]  /*0460*/  IMAD.WIDE R2, R2, 0x4, R4 ;  /* 0x0000000402027825 */ /* 0x001fca00078e0204 */
[----:B------:R-:W-:Y:S01]  /*0470*/  STG.E desc[UR6][R2.64], R7 ;  /* 0x0000000702007986 */ /* 0x000fe2000c101906 */
[----:B------:R-:W-:Y:S05]  /*0480*/  EXIT ;  /* 0x000000000000794d */ /* 0x000fea0003800000 */
        .weak           $__internal_0_$__cuda_sm3x_div_rn_noftz_f32_slowpath
        .type           $__internal_0_$__cuda_sm3x_div_rn_noftz_f32_slowpath,@function
        .size           $__internal_0_$__cuda_sm3x_div_rn_noftz_f32_slowpath,(.L_x_59 - $__internal_0_$__cuda_sm3x_div_rn_noftz_f32_slowpath)
$__internal_0_$__cuda_sm3x_div_rn_noftz_f32_slowpath:
[--C-:B------:R-:W-:Y:S01]  /*0490*/  SHF.R.U32.HI R5, RZ, 0x17, R0.reuse ;  /* 0x00000017ff057819 */ /* 0x100fe20000011600 */
[----:B------:R-:W-:Y:S04]  /*04a0*/  BSSY.RECONVERGENT B0, `(.L_x_13) ;  /* 0x000005c000007945 */ /* 0x000fe80003800200 */
[----:B------:R-:W-:Y:S01]  /*04b0*/  BSSY.RELIABLE B2, `(.L_x_14) ;  /* 0x000001a000027945 */ /* 0x000fe20003800100 */
[----:B------:R-:W-:Y:S01]  /*04c0*/  IMAD.MOV.U32 R6, RZ, RZ, R0 ;  /* 0x000000ffff067224 */ /* 0x000fe200078e0000 */
[----:B------:R-:W-:-:S05]  /*04d0*/  LOP3.LUT R5, R5, 0xff, RZ, 0xc0, !PT ;  /* 0x000000ff05057812 */ /* 0x000fca00078ec0ff */
[----:B------:R-:W-:-:S05]  /*04e0*/  VIADD R8, R5, 0xffffffff ;  /* 0xffffffff05087836 */ /* 0x000fca0000000000 */
[----:B------:R-:W-:-:S13]  /*04f0*/  ISETP.GT.U32.OR P0, PT, R8, 0xfd, !PT ;  /* 0x000000fd0800780c */ /* 0x000fda0007f04470 */
[----:B------:R-:W-:Y:S01]  /*0500*/  @!P0 IMAD.MOV.U32 R7, RZ, RZ, RZ ;  /* 0x000000ffff078224 */ /* 0x000fe200078e00ff */
[----:B------:R-:W-:Y:S06]  /*0510*/  @!P0 BRA `(.L_x_15) ;  /* 0x00000000004c8947 */ /* 0x000fec0003800000 */
[----:B------:R-:W-:-:S13]  /*0520*/  FSETP.GTU.FTZ.AND P0, PT, |R0|, +INF , PT ;  /* 0x7f8000000000780b */ /* 0x000fda0003f1c200 */
[----:B------:R-:W-:Y:S05]  /*0530*/  @P0 BREAK.RELIABLE B2 ;  /* 0x0000000000020942 */ /* 0x000fea0003800100 */
[----:B------:R-:W-:Y:S05]  /*0540*/  @P0 BRA `(.L_x_16) ;  /* 0x0000000400400947 */ /* 0x000fea0003800000 */
[----:B------:R-:W-:-:S05]  /*0550*/  IMAD.MOV.U32 R7, RZ, RZ, 0x40400000 ;  /* 0x40400000ff077424 */ /* 0x000fca00078e00ff */
[----:B------:R-:W-:-:S13]  /*0560*/  LOP3.LUT P0, RZ, R7, 0x7fffffff, R6, 0xc8, !PT ;  /* 0x7fffffff07ff7812 */ /* 0x000fda000780c806 */
[----:B------:R-:W-:Y:S05]  /*0570*/  @!P0 BREAK.RELIABLE B2 ;  /* 0x0000000000028942 */ /* 0x000fea0003800100 */
[----:B------:R-:W-:Y:S05]  /*0580*/  @!P0 BRA `(.L_x_17) ;  /* 0x0000000400288947 */ /* 0x000fea0003800000 */
[----:B------:R-:W-:-:S13]  /*0590*/  LOP3.LUT P0, RZ, R6, 0x7fffffff, RZ, 0xc0, !PT ;  /* 0x7fffffff06ff7812 */ /* 0x000fda000780c0ff */
[----:B------:R-:W-:Y:S05]  /*05a0*/  @!P0 BREAK.RELIABLE B2 ;  /* 0x0000000000028942 */ /* 0x000fea0003800100 */
[----:B------:R-:W-:Y:S05]  /*05b0*/  @!P0 BRA `(.L_x_18) ;  /* 0x0000000400148947 */ /* 0x000fea0003800000 */
[----:B------:R-:W-:Y:S02]  /*05c0*/  FSETP.NEU.FTZ.AND P0, PT, |R0|, +INF , PT ;  /* 0x7f8000000000780b */ /* 0x000fe40003f1d200 */
[----:B------:R-:W-:-:S04]  /*05d0*/  LOP3.LUT P1, RZ, R7, 0x7fffffff, RZ, 0xc0, !PT ;  /* 0x7fffffff07ff7812 */ /* 0x000fc8000782c0ff */
[----:B------:R-:W-:-:S13]  /*05e0*/  PLOP3.LUT P0, PT, P0, P1, PT, 0x2f, 0xf2 ;  /* 0x0000000000f2781c */ /* 0x000fda0000702577 */
[----:B------:R-:W-:Y:S05]  /*05f0*/  @P0 BREAK.RELIABLE B2 ;  /* 0x0000000000020942 */ /* 0x000fea0003800100 */
[----:B------:R-:W-:Y:S05]  /*0600*/  @P0 BRA `(.L_x_19) ;  /* 0x0000000000f40947 */ /* 0x000fea0003800000 */
[----:B------:R-:W-:-:S13]  /*0610*/  ISETP.GE.AND P0, PT, R8, RZ, PT ;  /* 0x000000ff0800720c */ /* 0x000fda0003f06270 */
[----:B------:R-:W-:Y:S02]  /*0620*/  @P0 IMAD.MOV.U32 R7, RZ, RZ, RZ ;  /* 0x000000ffff070224 */ /* 0x000fe400078e00ff */
[----:B------:R-:W-:Y:S01]  /*0630*/  @!P0 FFMA R6, R0, 1.84467440737095516160e+19, RZ ;  /* 0x5f80000000068823 */ /* 0x000fe200000000ff */
[----:B------:R-:W-:-:S07]  /*0640*/  @!P0 IMAD.MOV.U32 R7, RZ, RZ, -0x40 ;  /* 0xffffffc0ff078424 */ /* 0x000fce00078e00ff */
.L_x_15:
[----:B------:R-:W-:Y:S05]  /*0650*/  BSYNC.RELIABLE B2 ;  /* 0x0000000000027941 */ /* 0x000fea0003800100 */
.L_x_14:
[----:B------:R-:W-:Y:S01]  /*0660*/  UMOV UR4, 0x40400000 ;  /* 0x4040000000047882 */ /* 0x000fe20000000000 */
[----:B------:R-:W-:Y:S01]  /*0670*/  VIADD R5, R5, 0xffffff81 ;  /* 0xffffff8105057836 */ /* 0x000fe20000000000 */
[----:B------:R-:W-:Y:S01]  /*0680*/  UIADD3 UR4, UPT, UPT, UR4, -0x800000, URZ ;  /* 0xff80000004047890 */ /* 0x000fe2000fffe0ff */
[----:B------:R-:W-:Y:S02]  /*0690*/  BSSY.RECONVERGENT B2, `(.L_x_20) ;  /* 0x0000033000027945 */ /* 0x000fe40003800200 */
[----:B------:R-:W-:Y:S01]  /*06a0*/  IMAD R0, R5, -0x800000, R6 ;  /* 0xff80000005007824 */ /* 0x000fe200078e0206 */
[----:B------:R-:W-:Y:S02]  /*06b0*/  IADD3 R7, PT, PT, R7, -0x1, R5 ;  /* 0xffffffff07077810 */ /* 0x000fe40007ffe005 */
[----:B------:R-:W-:-:S03]  /*06c0*/  FADD.FTZ R9, -RZ, -UR4 ;  /* 0x80000004ff097e21 */ /* 0x000fc60008010100 */
[----:B------:R-:W0:Y:S02]  /*06d0*/  MUFU.RCP R8, UR4 ;  /* 0x0000000400087d08 */ /* 0x000e240008001000 */
[----:B0-----:R-:W-:-:S04]  /*06e0*/  FFMA R11, R8, R9, 1 ;  /* 0x3f800000080b7423 */ /* 0x001fc80000000009 */
[----:B------:R-:W-:-:S04]  /*06f0*/  FFMA R11, R8, R11, R8 ;  /* 0x0000000b080b7223 */ /* 0x000fc80000000008 */
[----:B------:R-:W-:-:S04]  /*0700*/  FFMA R6, R0, R11, RZ ;  /* 0x0000000b00067223 */ /* 0x000fc800000000ff */
[----:B------:R-:W-:-:S04]  /*0710*/  FFMA R8, R9, R6, R0 ;  /* 0x0000000609087223 */ /* 0x000fc80000000000 */
[----:B------:R-:W-:-:S04]  /*0720*/  FFMA R8, R11, R8, R6 ;  /* 0x000000080b087223 */ /* 0x000fc80000000006 */
[----:B------:R-:W-:-:S04]  /*0730*/  FFMA R9, R9, R8, R0 ;  /* 0x0000000809097223 */ /* 0x000fc80000000000 */
[----:B------:R-:W-:-:S05]  /*0740*/  FFMA R6, R11, R9, R8 ;  /* 0x000000090b067223 */ /* 0x000fca0000000008 */
[----:B------:R-:W-:-:S04]  /*0750*/  SHF.R.U32.HI R0, RZ, 0x17, R6 ;  /* 0x00000017ff007819 */ /* 0x000fc80000011606 */
[----:B------:R-:W-:-:S05]  /*0760*/  LOP3.LUT R0, R0, 0xff, RZ, 0xc0, !PT ;  /* 0x000000ff00007812 */ /* 0x000fca00078ec0ff */
[----:B------:R-:W-:-:S04]  /*0770*/  IMAD.IADD R10, R0, 0x1, R7 ;  /* 0x00000001000a7824 */ /* 0x000fc800078e0207 */
[----:B------:R-:W-:-:S05]  /*0780*/  VIADD R0, R10, 0xffffffff ;  /* 0xffffffff0a007836 */ /* 0x000fca0000000000 */
[----:B------:R-:W-:-:S13]  /*0790*/  ISETP.GE.U32.AND P0, PT, R0, 0xfe, PT ;  /* 0x000000fe0000780c */ /* 0x000fda0003f06070 */
[----:B------:R-:W-:Y:S05]  /*07a0*/  @!P0 BRA `(.L_x_21) ;  /* 0x0000000000808947 */ /* 0x000fea0003800000 */
[----:B------:R-:W-:-:S13]  /*07b0*/  ISETP.GT.AND P0, PT, R10, 0xfe, PT ;  /* 0x000000fe0a00780c */ /* 0x000fda0003f04270 */
[----:B------:R-:W-:Y:S05]  /*07c0*/  @P0 BRA `(.L_x_22) ;  /* 0x00000000006c0947 */ /* 0x000fea0003800000 */
[----:B------:R-:W-:-:S13]  /*07d0*/  ISETP.GE.AND P0, PT, R10, 0x1, PT ;  /* 0x000000010a00780c */ /* 0x000fda0003f06270 */
[----:B------:R-:W-:Y:S05]  /*07e0*/  @P0 BRA `(.L_x_23) ;  /* 0x0000000000740947 */ /* 0x000fea0003800000 */
[----:B------:R-:W-:Y:S02]  /*07f0*/  ISETP.GE.AND P0, PT, R10, -0x18, PT ;  /* 0xffffffe80a00780c */ /* 0x000fe40003f06270 */
[----:B------:R-:W-:-:S11]  /*0800*/  LOP3.LUT R6, R6, 0x80000000, RZ, 0xc0, !PT ;  /* 0x8000000006067812 */ /* 0x000fd600078ec0ff */
[----:B------:R-:W-:Y:S05]  /*0810*/  @!P0 BRA `(.L_x_23) ;  /* 0x0000000000688947 */ /* 0x000fea0003800000 */
[CC--:B------:R-:W-:Y:S01]  /*0820*/  FFMA.RZ R0, R11.reuse, R9.reuse, R8 ;  /* 0x000000090b007223 */ /* 0x0c0fe2000000c008 */
[----:B------:R-:W-:Y:S01]  /*0830*/  IMAD.MOV R7, RZ, RZ, -R10 ;  /* 0x000000ffff077224 */ /* 0x000fe200078e0a0a */
[C---:B------:R-:W-:Y:S02]  /*0840*/  ISETP.NE.AND P2, PT, R10.reuse, RZ, PT ;  /* 0x000000ff0a00720c */ /* 0x040fe40003f45270 */
[----:B------:R-:W-:Y:S02]  /*0850*/  ISETP.NE.AND P1, PT, R10, RZ, PT ;  /* 0x000000ff0a00720c */ /* 0x000fe40003f25270 */
[----:B------:R-:W-:Y:S01]  /*0860*/  LOP3.LUT R5, R0, 0x7fffff, RZ, 0xc0, !PT ;  /* 0x007fffff00057812 */ /* 0x000fe200078ec0ff */
[CCC-:B------:R-:W-:Y:S01]  /*0870*/  FFMA.RP R0, R11.reuse, R9.reuse, R8.reuse ;  /* 0x000000090b007223 */ /* 0x1c0fe20000008008 */
[----:B------:R-:W-:Y:S01]  /*0880*/  FFMA.RM R11, R11, R9, R8 ;  /* 0x000000090b0b7223 */ /* 0x000fe20000004008 */
[----:B------:R-:W-:Y:S01]  /*0890*/  VIADD R8, R10, 0x20 ;  /* 0x000000200a087836 */ /* 0x000fe20000000000 */
[----:B------:R-:W-:-:S03]  /*08a0*/  LOP3.LUT R5, R5, 0x800000, RZ, 0xfc, !PT ;  /* 0x0080000005057812 */ /* 0x000fc600078efcff */
[----:B------:R-:W-:Y:S02]  /*08b0*/  FSETP.NEU.FTZ.AND P0, PT, R0, R11, PT ;  /* 0x0000000b0000720b */ /* 0x000fe40003f1d000 */
[----:B------:R-:W-:Y:S02]  /*08c0*/  SHF.L.U32 R8, R5, R8, RZ ;  /* 0x0000000805087219 */ /* 0x000fe400000006ff */
[----:B------:R-:W-:Y:S02]  /*08d0*/  SEL R0, R7, RZ, P2 ;  /* 0x000000ff07007207 */ /* 0x000fe40001000000 */
[----:B------:R-:W-:Y:S02]  /*08e0*/  ISETP.NE.AND P1, PT, R8, RZ, P1 ;  /* 0x000000ff0800720c */ /* 0x000fe40000f25270 */
[----:B------:R-:W-:Y:S02]  /*08f0*/  SHF.R.U32.HI R0, RZ, R0, R5 ;  /* 0x00000000ff007219 */ /* 0x000fe40000011605 */
[----:B------:R-:W-:-:S02]  /*0900*/  PLOP3.LUT P0, PT, P0, P1, PT, 0xf8, 0x8f ;  /* 0x00000000008f781c */ /* 0x000fc40000703f70 */
[----:B------:R-:W-:Y:S02]  /*0910*/  SHF.R.U32.HI R8, RZ, 0x1, R0 ;  /* 0x00000001ff087819 */ /* 0x000fe40000011600 */
[----:B------:R-:W-:-:S04]  /*0920*/  SEL R5, RZ, 0x1, !P0 ;  /* 0x00000001ff057807 */ /* 0x000fc80004000000 */
[----:B------:R-:W-:-:S04]  /*0930*/  LOP3.LUT R5, R5, 0x1, R8, 0xf8, !PT ;  /* 0x0000000105057812 */ /* 0x000fc800078ef808 */
[----:B------:R-:W-:-:S05]  /*0940*/  LOP3.LUT R5, R5, R0, RZ, 0xc0, !PT ;  /* 0x0000000005057212 */ /* 0x000fca00078ec0ff */
[----:B------:R-:W-:-:S05]  /*0950*/  IMAD.IADD R5, R8, 0x1, R5 ;  /* 0x0000000108057824 */ /* 0x000fca00078e0205 */
[----:B------:R-:W-:Y:S01]  /*0960*/  LOP3.LUT R6, R5, R6, RZ, 0xfc, !PT ;  /* 0x0000000605067212 */ /* 0x000fe200078efcff */
[----:B------:R-:W-:Y:S06]  /*0970*/  BRA `(.L_x_23) ;  /* 0x0000000000107947 */ /* 0x000fec0003800000 */
.L_x_22:
[----:B------:R-:W-:-:S04]  /*0980*/  LOP3.LUT R6, R6, 0x80000000, RZ, 0xc0, !PT ;  /* 0x8000000006067812 */ /* 0x000fc800078ec0ff */
[----:B------:R-:W-:Y:S01]  /*0990*/  LOP3.LUT R6, R6, 0x7f800000, RZ, 0xfc, !PT ;  /* 0x7f80000006067812 */ /* 0x000fe200078efcff */
[----:B------:R-:W-:Y:S06]  /*09a0*/  BRA `(.L_x_23) ;  /* 0x0000000000047947 */ /* 0x000fec0003800000 */
.L_x_21:
[----:B------:R-:W-:-:S07]  /*09b0*/  IMAD R6, R7, 0x800000, R6 ;  /* 0x0080000007067824 */ /* 0x000fce00078e0206 */
.L_x_23:
[----:B------:R-:W-:Y:S05]  /*09c0*/  BSYNC.RECONVERGENT B2 ;  /* 0x0000000000027941 */ /* 0x000fea0003800200 */
.L_x_20:
[----:B------:R-:W-:Y:S05]  /*09d0*/  BRA `(.L_x_24) ;  /* 0x0000000000207947 */ /* 0x000fea0003800000 */
.L_x_19:
[----:B------:R-:W-:-:S04]  /*09e0*/  LOP3.LUT R6, R7, 0x80000000, R6, 0x48, !PT ;  /* 0x8000000007067812 */ /* 0x000fc800078e4806 */
[----:B------:R-:W-:Y:S01]  /*09f0*/  LOP3.LUT R6, R6, 0x7f800000, RZ, 0xfc, !PT ;  /* 0x7f80000006067812 */ /* 0x000fe200078efcff */
[----:B------:R-:W-:Y:S06]  /*0a00*/  BRA `(.L_x_24) ;  /* 0x0000000000147947 */ /* 0x000fec0003800000 */
.L_x_18:
[----:B------:R-:W-:Y:S01]  /*0a10*/  LOP3.LUT R6, R7, 0x80000000, R6, 0x48, !PT ;  /* 0x8000000007067812 */ /* 0x000fe200078e4806 */
[----:B------:R-:W-:Y:S06]  /*0a20*/  BRA `(.L_x_24) ;  /* 0x00000000000c7947 */ /* 0x000fec0003800000 */
.L_x_17:
[----:B------:R-:W0:Y:S01]  /*0a30*/  MUFU.RSQ R6, -QNAN ;  /* 0xffc0000000067908 */ /* 0x000e220000001400 */
[----:B------:R-:W-:Y:S05]  /*0a40*/  BRA `(.L_x_24) ;  /* 0x0000000000047947 */ /* 0x000fea0003800000 */
.L_x_16:
[----:B------:R-:W-:-:S07]  /*0a50*/  FADD.FTZ R6, R0, 3 ;  /* 0x4040000000067421 */ /* 0x000fce0000010000 */
.L_x_24:
[----:B------:R-:W-:Y:S05]  /*0a60*/  BSYNC.RECONVERGENT B0 ;  /* 0x0000000000007941 */ /* 0x000fea0003800200 */
.L_x_13:
[----:B------:R-:W-:-:S04]  /*0a70*/  IMAD.MOV.U32 R5, RZ, RZ, 0x0 ;  /* 0x00000000ff057424 */ /* 0x000fc800078e00ff */
[----:B0-----:R-:W-:Y:S05]  /*0a80*/  RET.REL.NODEC R4 `(bitnet_dequantize) ;  /* 0xfffffff4045c7950 */ /* 0x001fea0003c3ffff */
.L_x_25:
        /* <DEDUP_REMOVED lines=15> */
.L_x_59:


//--------------------- .text.bitnet_quantize_tl2 --------------------------
	.section	.text.bitnet_quantize_tl2,"ax",@progbits
	.align	128
        .global         bitnet_quantize_tl2
        .type           bitnet_quantize_tl2,@function
        .size           bitnet_quantize_tl2,(.L_x_63 - bitnet_quantize_tl2)
        .other          bitnet_quantize_tl2,@"STO_CUDA_ENTRY STV_DEFAULT"
bitnet_quantize_tl2:
.text.bitnet_quantize_tl2:
        /* <DEDUP_REMOVED lines=8> */
[----:B------:R-:W0:Y:S01]  /*0080*/  LDC.64 R2, c[0x0][0x380] ;  /* 0x0000e000ff027b82 */ /* 0x000e220000000a00 */
[----:B------:R-:W1:Y:S01]  /*0090*/  LDCU.64 UR4, c[0x0][0x358] ;  /* 0x00006b00ff0477ac */ /* 0x000e620008000a00 */
[----:B------:R-:W2:Y:S01]  /*00a0*/  LDCU.64 UR6, c[0x0][0x388] ;  /* 0x00007100ff0677ac */ /* 0x000ea20008000a00 */
[----:B0-----:R-:W-:-:S06]  /*00b0*/  IMAD.WIDE R2, R7, 0x4, R2 ;  /* 0x0000000407027825 */ /* 0x001fcc00078e0202 */
[----:B-1----:R-:W3:Y:S01]  /*00c0*/  LDG.E.CONSTANT R2, desc[UR4][R2.64] ;  /* 0x0000000402027981 */ /* 0x002ee2000c1e9900 */
[----:B------:R-:W-:-:S04]  /*00d0*/  SHF.R.S32.HI R0, RZ, 0x1f, R7 ;  /* 0x0000001fff007819 */ /* 0x000fc80000011407 */
[----:B------:R-:W-:-:S04]  /*00e0*/  LEA.HI R0, R0, R7, RZ, 0x2 ;  /* 0x0000000700007211 */ /* 0x000fc800078f10ff */
[----:B------:R-:W-:Y:S02]  /*00f0*/  LOP3.LUT R4, R0, 0x7ffffffc, RZ, 0xc0, !PT ;  /* 0x7ffffffc00047812 */ /* 0x000fe400078ec0ff */
[----:B------:R-:W-:-:S03]  /*0100*/  SHF.R.S32.HI R0, RZ, 0x2, R0 ;  /* 0x00000002ff007819 */ /* 0x000fc60000011400 */
[----:B------:R-:W-:Y:S01]  /*0110*/  IMAD.IADD R5, R7, 0x1, -R4 ;  /* 0x0000000107057824 */ /* 0x000fe200078e0a04 */
[C---:B---3--:R-:W-:Y:S02]  /*0120*/  FSETP.GT.AND P1, PT, R2.reuse, -0.5, PT ;  /* 0xbf0000000200780b */ /* 0x048fe40003f24000 */
[----:B------:R-:W-:Y:S01]  /*0130*/  FSETP.GT.AND P0, PT, R2, 0.5, PT ;  /* 0x3f0000000200780b */ /* 0x000fe20003f04000 */
[----:B------:R-:W-:Y:S01]  /*0140*/  IMAD.SHL.U32 R2, R5, 0x2, RZ ;  /* 0x0000000205027824 */ /* 0x000fe200078e00ff */
[----:B------:R-:W-:Y:S02]  /*0150*/  SEL R6, RZ, 0x1, !P1 ;  /* 0x00000001ff067807 */ /* 0x000fe40004800000 */
[----:B--2---:R-:W-:Y:S02]  /*0160*/  IADD3 R4, P1, PT, R0, UR6, RZ ;  /* 0x0000000600047c10 */ /* 0x004fe4000ff3e0ff */
[----:B------:R-:W-:Y:S02]  /*0170*/  SEL R3, R6, 0x2, !P0 ;  /* 0x0000000206037807 */ /* 0x000fe40004000000 */
[----:B------:R-:W-:-:S02]  /*0180*/  ISETP.NE.AND P0, PT, R7, RZ, PT ;  /* 0x000000ff0700720c */ /* 0x000fc40003f05270 */
[----:B------:R-:W-:Y:S02]  /*0190*/  LEA.HI.X.SX32 R5, R0, UR7, 0x1, P1 ;  /* 0x0000000700057c11 */ /* 0x000fe400088f0eff */
[----:B------:R-:W-:-:S05]  /*01a0*/  SHF.L.U32 R3, R3, R2, RZ ;  /* 0x0000000203037219 */ /* 0x000fca00000006ff */
[----:B------:R0:W-:Y:S04]  /*01b0*/  REDG.E.OR.STRONG.GPU desc[UR4][R4.64], R3 ;  /* 0x000000030400798e */ /* 0x0001e8000f12e104 */
[----:B------:R-:W-:Y:S05]  /*01c0*/  @P0 EXIT ;  /* 0x000000000000094d */ /* 0x000fea0003800000 */
[----:B0-----:R-:W0:Y:S01]  /*01d0*/  LDC.64 R2, c[0x0][0x390] ;  /* 0x0000e400ff027b82 */ /* 0x001e220000000a00 */
[----:B------:R-:W-:-:S05]  /*01e0*/  IMAD.MOV.U32 R5, RZ, RZ, 0x3f800000 ;  /* 0x3f800000ff057424 */ /* 0x000fca00078e00ff */
[----:B0-----:R-:W-:Y:S01]  /*01f0*/  STG.E desc[UR4][R2.64], R5 ;  /* 0x0000000502007986 */ /* 0x001fe2000c101904 */
[----:B------:R-:W-:Y:S05]  /*0200*/  EXIT ;  /* 0x000000000000794d */ /* 0x000fea0003800000 */
.L_x_26:
        /* <DEDUP_REMOVED lines=15> */
.L_x_63:


//--------------------- .text.bitnet_quantize_tl1 --------------------------
	.section	.text.bitnet_quantize_tl1,"ax",@progbits
	.align	128
        .global         bitnet_quantize_tl1
        .type           bitnet_quantize_tl1,@function
        .size           bitnet_quantize_tl1,(.L_x_64 - bitnet_quantize_tl1)
        .other          bitnet_quantize_tl1,@"STO_CUDA_ENTRY STV_DEFAULT"
bitnet_quantize_tl1:
.text.bitnet_quantize_tl1:
        /* <DEDUP_REMOVED lines=17> */
[----:B------:R-:W-:-:S04]  /*0110*/  IMAD.IADD R4, R5, 0x1, -R4 ;  /* 0x0000000105047824 */ /* 0x000fc800078e0a04 */
[----:B------:R-:W-:Y:S01]  /*0120*/  IMAD.SHL.U32 R4, R4, 0x2, RZ ;  /* 0x0000000204047824 */ /* 0x000fe200078e00ff */
[C---:B---3--:R-:W-:Y:S02]  /*0130*/  FSETP.GT.AND P1, PT, R2.reuse, -0.25, PT ;  /* 0xbe8000000200780b */ /* 0x048fe40003f24000 */
[C---:B------:R-:W-:Y:S02]  /*0140*/  FSETP.GT.AND P0, PT, R2.reuse, 0.25, PT ;  /* 0x3e8000000200780b */ /* 0x040fe40003f04000 */
[----:B------:R-:W-:Y:S02]  /*0150*/  SEL R6, RZ, 0x1, !P1 ;  /* 0x00000001ff067807 */ /* 0x000fe40004800000 */
[----:B------:R-:W-:Y:S02]  /*0160*/  FSETP.GT.AND P1, PT, R2, 0.75, PT ;  /* 0x3f4000000200780b */ /* 0x000fe40003f24000 */
[----:B------:R-:W-:Y:S02]  /*0170*/  SEL R6, R6, 0x2, !P0 ;  /* 0x0000000206067807 */ /* 0x000fe40004000000 */
[----:B--2---:R-:W-:-:S02]  /*0180*/  IADD3 R2, P0, PT, R0, UR6, RZ ;  /* 0x0000000600027c10 */ /* 0x004fc4000ff1e0ff */
[----:B------:R-:W-:Y:S02]  /*0190*/  SEL R7, R6, 0x3, !P1 ;  /* 0x0000000306077807 */ /* 0x000fe40004800000 */
[----:B------:R-:W-:Y:S02]  /*01a0*/  LEA.HI.X.SX32 R3, R0, UR7, 0x1, P0 ;  /* 0x0000000700037c11 */ /* 0x000fe400080f0eff */
[----:B------:R-:W-:Y:S02]  /*01b0*/  ISETP.NE.AND P0, PT, R5, RZ, PT ;  /* 0x000000ff0500720c */ /* 0x000fe40003f05270 */
[----:B------:R-:W-:-:S05]  /*01c0*/  SHF.L.U32 R7, R7, R4, RZ ;  /* 0x0000000407077219 */ /* 0x000fca00000006ff */
[----:B------:R0:W-:Y:S06]  /*01d0*/  REDG.E.OR.STRONG.GPU desc[UR4][R2.64], R7 ;  /* 0x000000070200798e */ /* 0x0001ec000f12e104 */
[----:B------:R-:W-:Y:S05]  /*01e0*/  @P0 EXIT ;  /* 0x000000000000094d */ /* 0x000fea0003800000 */
[----:B0-----:R-:W0:Y:S01]  /*01f0*/  LDC.64 R2, c[0x0][0x390] ;  /* 0x0000e400ff027b82 */ /* 0x001e220000000a00 */
[----:B------:R-:W-:-:S05]  /*0200*/  IMAD.MOV.U32 R5, RZ, RZ, 0x3f800000 ;  /* 0x3f800000ff057424 */ /* 0x000fca00078e00ff */
[----:B0-----:R-:W-:Y:S01]  /*0210*/  STG.E desc[UR4][R2.64], R5 ;  /* 0x0000000502007986 */ /* 0x001fe2000c101904 */
[----:B------:R-:W-:Y:S05]  /*0220*/  EXIT ;  /* 0x000000000000794d */ /* 0x000fea0003800000 */
.L_x_27:
        /* <DEDUP_REMOVED lines=13> */
.L_x_64:


//--------------------- .text.bitnet_quantize_i2s --------------------------
	.section	.text.bitnet_quantize_i2s,"ax",@progbits
	.align	128
        .global         bitnet_quantize_i2s
        .type           bitnet_quantize_i2s,@function
        .size           bitnet_quantize_i2s,(.L_x_60 - bitnet_quantize_i2s)
        .other          bitnet_quantize_i2s,@"STO_CUDA_ENTRY STV_DEFAULT"
bitnet_quantize_i2s:
.text.bitnet_quantize_i2s:
        /* <DEDUP_REMOVED lines=9> */
[----:B------:R-:W1:Y:S01]  /*0090*/  LDCU UR4, c[0x0][0x370] ;  /* 0x00006e00ff0477ac */ /* 0x000e620008000800 */
[--C-:B------:R-:W-:Y:S01]  /*00a0*/  SHF.R.S32.HI R5, RZ, 0x1f, R2.reuse ;  /* 0x0000001fff057819 */ /* 0x100fe20000011402 */
[----:B------:R-:W-:Y:S01]  /*00b0*/  BSSY.RECONVERGENT B0, `(.L_x_28) ;  /* 0x000000e000007945 */ /* 0x000fe20003800200 */
[----:B------:R-:W-:Y:S01]  /*00c0*/  IMAD.MOV.U32 R11, RZ, RZ, RZ ;  /* 0x000000ffff0b7224 */ /* 0x000fe200078e00ff */
[----:B------:R-:W2:Y:S01]  /*00d0*/  LDCU.64 UR6, c[0x0][0x358] ;  /* 0x00006b00ff0677ac */ /* 0x000ea20008000a00 */
[----:B------:R-:W-:Y:S01]  /*00e0*/  LEA.HI R0, R5, R2, RZ, 0x5 ;  /* 0x0000000205007211 */ /* 0x000fe200078f28ff */
[----:B------:R-:W-:-:S03]  /*00f0*/  IMAD.MOV.U32 R13, RZ, RZ, R2 ;  /* 0x000000ffff0d7224 */ /* 0x000fc600078e0002 */
[----:B------:R-:W-:-:S05]  /*0100*/  LOP3.LUT R3, R0, 0xffffffe0, RZ, 0xc0, !PT ;  /* 0xffffffe000037812 */ /* 0x000fca00078ec0ff */
[----:B------:R-:W-:Y:S02]  /*0110*/  IMAD.IADD R3, R2, 0x1, -R3 ;  /* 0x0000000102037824 */ /* 0x000fe400078e0a03 */
[----:B-1----:R-:W-:-:S07]  /*0120*/  IMAD R4, R10, UR4, RZ ;  /* 0x000000040a047c24 */ /* 0x002fce000f8e02ff */
.L_x_29:
[----:B0-----:R-:W-:-:S06]  /*0130*/  IMAD.WIDE R6, R13, 0x4, R8 ;  /* 0x000000040d067825 */ /* 0x001fcc00078e0208 */
[----:B--2---:R-:W2:Y:S01]  /*0140*/  LDG.E.CONSTANT R6, desc[UR6][R6.64] ;  /* 0x0000000606067981 */ /* 0x004ea2000c1e9900 */
[----:B------:R-:W-:-:S05]  /*0150*/  IMAD.IADD R13, R4, 0x1, R13 ;  /* 0x00000001040d7824 */ /* 0x000fca00078e020d */
[----:B------:R-:W-:Y:S02]  /*0160*/  ISETP.GE.AND P0, PT, R13, UR5, PT ;  /* 0x000000050d007c0c */ /* 0x000fe4000bf06270 */
[----:B--2---:R-:W-:-:S11]  /*0170*/  FMNMX R11, |R6|, R11, !PT ;  /* 0x0000000b060b7209 */ /* 0x004fd60007800200 */
[----:B------:R-:W-:Y:S05]  /*0180*/  @!P0 BRA `(.L_x_29) ;  /* 0xfffffffc00e88947 */ /* 0x000fea000383ffff */
[----:B------:R-:W-:Y:S05]  /*0190*/  BSYNC.RECONVERGENT B0 ;  /* 0x0000000000007941 */ /* 0x000fea0003800200 */
.L_x_28:
[----:B------:R-:W0:Y:S02]  /*01a0*/  LDC.64 R6, c[0x0][0x380] ;  /* 0x0000e000ff067b82 */ /* 0x000e240000000a00 */
[----:B0-----:R-:W-:-:S06]  /*01b0*/  IMAD.WIDE R6, R2, 0x4, R6 ;  /* 0x0000000402067825 */ /* 0x001fcc00078e0206 */
[----:B------:R-:W2:Y:S01]  /*01c0*/  LDG.E.CONSTANT R6, desc[UR6][R6.64] ;  /* 0x0000000606067981 */ /* 0x000ea2000c1e9900 */
[----:B------:R-:W0:Y:S01]  /*01d0*/  S2UR UR5, SR_CgaCtaId ;  /* 0x00000000000579c3 */ /* 0x000e220000008800 */
[----:B------:R-:W-:Y:S01]  /*01e0*/  UMOV UR4, 0x400 ;  /* 0x0000040000047882 */ /* 0x000fe20000000000 */
[----:B------:R-:W-:Y:S01]  /*01f0*/  UMOV UR8, 0x400 ;  /* 0x0000040000087882 */ /* 0x000fe20000000000 */
[----:B------:R-:W-:Y:S02]  /*0200*/  ISETP.GE.U32.AND P1, PT, R10, 0x2, PT ;  /* 0x000000020a00780c */ /* 0x000fe40003f26070 */
[----:B------:R-:W-:-:S03]  /*0210*/  ISETP.GT.AND P0, PT, R3, 0xf, PT ;  /* 0x0000000f0300780c */ /* 0x000fc60003f04270 */
[----:B------:R-:W1:Y:S01]  /*0220*/  S2UR UR9, SR_CgaCtaId ;  /* 0x00000000000979c3 */ /* 0x000e620000008800 */
[----:B0-----:R-:W-:Y:S02]  /*0230*/  ULEA UR4, UR5, UR4, 0x18 ;  /* 0x0000000405047291 */ /* 0x001fe4000f8ec0ff */
[----:B------:R-:W-:-:S04]  /*0240*/  UIADD3 UR5, UPT, UPT, UR8, 0x1000, URZ ;  /* 0x0000100008057890 */ /* 0x000fc8000fffe0ff */
[----:B------:R-:W-:Y:S01]  /*0250*/  LEA R8, R15, UR4, 0x2 ;  /* 0x000000040f087c11 */ /* 0x000fe2000f8e10ff */
[----:B-1----:R-:W-:-:S04]  /*0260*/  ULEA UR5, UR9, UR5, 0x18 ;  /* 0x0000000509057291 */ /* 0x002fc8000f8ec0ff */
[----:B------:R0:W-:Y:S02]  /*0270*/  STS [R8], R11 ;  /* 0x0000000b08007388 */ /* 0x0001e40000000800 */
[----:B------:R-:W-:Y:S01]  /*0280*/  LEA R4, R3, UR5, 0x2 ;  /* 0x0000000503047c11 */ /* 0x000fe2000f8e10ff */
[----:B------:R-:W-:Y:S01]  /*0290*/  BAR.SYNC.DEFER_BLOCKING 0x0 ;  /* 0x0000000000007b1d */ /* 0x000fe20000010000 */
[----:B--2---:R-:W-:-:S05]  /*02a0*/  FADD R13, |R6|, -RZ ;  /* 0x800000ff060d7221 */ /* 0x004fca0000000200 */
[----:B0-----:R-:W-:Y:S05]  /*02b0*/  @!P1 BRA `(.L_x_30) ;  /* 0x00000000002c9947 */ /* 0x001fea0003800000 */
.L_x_31:
[----:B------:R-:W-:-:S04]  /*02c0*/  SHF.R.U32.HI R11, RZ, 0x1, R10 ;  /* 0x00000001ff0b7819 */ /* 0x000fc8000001160a */
[----:B------:R-:W-:-:S13]  /*02d0*/  ISETP.GE.U32.AND P1, PT, R15, R11, PT ;  /* 0x0000000b0f00720c */ /* 0x000fda0003f26070 */
[----:B------:R-:W-:Y:S01]  /*02e0*/  @!P1 IMAD R7, R11, 0x4, R8 ;  /* 0x000000040b079824 */ /* 0x000fe200078e0208 */
[----:B------:R-:W-:Y:S05]  /*02f0*/  @!P1 LDS R6, [R8] ;  /* 0x0000000008069984 */ /* 0x000fea0000000800 */
[----:B------:R-:W0:Y:S02]  /*0300*/  @!P1 LDS R7, [R7] ;  /* 0x0000000007079984 */ /* 0x000e240000000800 */
[----:B0-----:R-:W-:-:S05]  /*0310*/  @!P1 FMNMX R9, R6, R7, !PT ;  /* 0x0000000706099209 */ /* 0x001fca0007800000 */
[----:B------:R0:W-:Y:S01]  /*0320*/  @!P1 STS [R8], R9 ;  /* 0x0000000908009388 */ /* 0x0001e20000000800 */
[----:B------:R-:W-:Y:S01]  /*0330*/  BAR.SYNC.DEFER_BLOCKING 0x0 ;  /* 0x0000000000007b1d */ /* 0x000fe20000010000 */
[----:B------:R-:W-:Y:S01]  /*0340*/  ISETP.GT.U32.AND P1, PT, R10, 0x3, PT ;  /* 0x000000030a00780c */ /* 0x000fe20003f24070 */
[----:B------:R-:W-:-:S12]  /*0350*/  IMAD.MOV.U32 R10, RZ, RZ, R11 ;  /* 0x000000ffff0a7224 */ /* 0x000fd800078e000b */
[----:B0-----:R-:W-:Y:S05]  /*0360*/  @P1 BRA `(.L_x_31) ;  /* 0xfffffffc00d41947 */ /* 0x001fea000383ffff */
.L_x_30:
[----:B------:R-:W-:Y:S01]  /*0370*/  STS [R4], R13 ;  /* 0x0000000d04007388 */ /* 0x000fe20000000800 */
[----:B------:R-:W-:Y:S01]  /*0380*/  BAR.SYNC.DEFER_BLOCKING 0x0 ;  /* 0x0000000000007b1d */ /* 0x000fe20000010000 */
[----:B------:R-:W-:-:S05]  /*0390*/  ISETP.GT.AND P1, PT, R3, 0x7, PT ;  /* 0x000000070300780c */ /* 0x000fca0003f24270 */
[----:B------:R-:W-:Y:S01]  /*03a0*/  BSSY.RECONVERGENT B0, `(.L_x_32) ;  /* 0x0000034000007945 */ /* 0x000fe20003800200 */
[----:B------:R-:W-:Y:S04]  /*03b0*/  @!P0 LDS R6, [R4] ;  /* 0x0000000004068984 */ /* 0x000fe80000000800 */
[----:B------:R-:W0:Y:S02]  /*03c0*/  @!P0 LDS R7, [R4+0x40] ;  /* 0x0000400004078984 */ /* 0x000e240000000800 */
[----:B0-----:R-:W-:-:S05]  /*03d0*/  @!P0 FMNMX R7, R6, R7, !PT ;  /* 0x0000000706078209 */ /* 0x001fca0007800000 */
[----:B------:R-:W-:Y:S01]  /*03e0*/  @!P0 STS [R4], R7 ;  /* 0x0000000704008388 */ /* 0x000fe20000000800 */
[----:B------:R-:W-:Y:S01]  /*03f0*/  BAR.SYNC.DEFER_BLOCKING 0x0 ;  /* 0x0000000000007b1d */ /* 0x000fe20000010000 */
[----:B------:R-:W-:-:S05]  /*0400*/  ISETP.GT.AND P0, PT, R3, 0x3, PT ;  /* 0x000000030300780c */ /* 0x000fca0003f04270 */
[----:B------:R-:W-:Y:S04]  /*0410*/  @!P1 LDS R6, [R4] ;  /* 0x0000000004069984 */ /* 0x000fe80000000800 */
[----:B------:R-:W0:Y:S02]  /*0420*/  @!P1 LDS R9, [R4+0x20] ;  /* 0x0000200004099984 */ /* 0x000e240000000800 */
[----:B0-----:R-:W-:-:S05]  /*0430*/  @!P1 FMNMX R9, R6, R9, !PT ;  /* 0x0000000906099209 */ /* 0x001fca0007800000 */
[----:B------:R0:W-:Y:S01]  /*0440*/  @!P1 STS [R4], R9 ;  /* 0x0000000904009388 */ /* 0x0001e20000000800 */
[----:B------:R-:W-:Y:S01]  /*0450*/  BAR.SYNC.DEFER_BLOCKING 0x0 ;  /* 0x0000000000007b1d */ /* 0x000fe20000010000 */
[----:B------:R-:W-:-:S07]  /*0460*/  ISETP.GT.AND P1, PT, R3, 0x1, PT ;  /* 0x000000010300780c */ /* 0x000fce0003f24270 */
[----:B0-----:R-:W0:Y:S01]  /*0470*/  LDC.64 R8, c[0x0][0x390] ;  /* 0x0000e400ff087b82 */ /* 0x001e220000000a00 */
[----:B------:R-:W-:Y:S04]  /*0480*/  @!P0 LDS R6, [R4] ;  /* 0x0000000004068984 */ /* 0x000fe80000000800 */
[----:B------:R-:W1:Y:S02]  /*0490*/  @!P0 LDS R11, [R4+0x10] ;  /* 0x00001000040b8984 */ /* 0x000e640000000800 */
[----:B-1----:R-:W-:-:S05]  /*04a0*/  @!P0 FMNMX R11, R6, R11, !PT ;  /* 0x0000000b060b8209 */ /* 0x002fca0007800000 */
[----:B------:R-:W-:Y:S01]  /*04b0*/  @!P0 STS [R4], R11 ;  /* 0x0000000b04008388 */ /* 0x000fe20000000800 */
[----:B------:R-:W-:Y:S01]  /*04c0*/  BAR.SYNC.DEFER_BLOCKING 0x0 ;  /* 0x0000000000007b1d */ /* 0x000fe20000010000 */
[----:B------:R-:W-:-:S05]  /*04d0*/  ISETP.GT.AND P0, PT, R3, RZ, PT ;  /* 0x000000ff0300720c */ /* 0x000fca0003f04270 */
[----:B------:R-:W-:Y:S04]  /*04e0*/  @!P1 LDS R6, [R4] ;  /* 0x0000000004069984 */ /* 0x000fe80000000800 */
[----:B------:R-:W1:Y:S02]  /*04f0*/  @!P1 LDS R7, [R4+0x8] ;  /* 0x0000080004079984 */ /* 0x000e640000000800 */
[----:B-1----:R-:W-:-:S05]  /*0500*/  @!P1 FMNMX R7, R6, R7, !PT ;  /* 0x0000000706079209 */ /* 0x002fca0007800000 */
[----:B------:R-:W-:Y:S01]  /*0510*/  @!P1 STS [R4], R7 ;  /* 0x0000000704009388 */ /* 0x000fe20000000800 */
[----:B------:R-:W-:Y:S06]  /*0520*/  BAR.SYNC.DEFER_BLOCKING 0x0 ;  /* 0x0000000000007b1d */ /* 0x000fec0000010000 */
[----:B------:R-:W-:Y:S04]  /*0530*/  @!P0 LDS R6, [R4] ;  /* 0x0000000004068984 */ /* 0x000fe80000000800 */
[----:B------:R-:W1:Y:S02]  /*0540*/  @!P0 LDS R13, [R4+0x4] ;  /* 0x00000400040d8984 */ /* 0x000e640000000800 */
[----:B-1----:R-:W-:-:S05]  /*0550*/  @!P0 FMNMX R13, R6, R13, !PT ;  /* 0x0000000d060d8209 */ /* 0x002fca0007800000 */
[----:B------:R1:W-:Y:S01]  /*0560*/  @!P0 STS [R4], R13 ;  /* 0x0000000d04008388 */ /* 0x0003e20000000800 */
[----:B------:R-:W-:Y:S01]  /*0570*/  BAR.SYNC.DEFER_BLOCKING 0x0 ;  /* 0x0000000000007b1d */ /* 0x000fe20000010000 */
[----:B------:R-:W-:Y:S02]  /*0580*/  ISETP.NE.AND P0, PT, R3, RZ, PT ;  /* 0x000000ff0300720c */ /* 0x000fe40003f05270 */
[----:B------:R-:W-:-:S05]  /*0590*/  SHF.R.S32.HI R3, RZ, 0x5, R0 ;  /* 0x00000005ff037819 */ /* 0x000fca0000011400 */
[----:B0-----:R-:W-:-:S06]  /*05a0*/  IMAD.WIDE R8, R3, 0x4, R8 ;  /* 0x0000000403087825 */ /* 0x001fcc00078e0208 */
[----:B-1----:R-:W-:Y:S05]  /*05b0*/  @P0 BRA `(.L_x_33) ;  /* 0x0000000000480947 */ /* 0x002fea0003800000 */
[----:B------:R-:W-:Y:S01]  /*05c0*/  ULEA UR4, UR9, UR8, 0x18 ;  /* 0x0000000809047291 */ /* 0x000fe2000f8ec0ff */
[----:B------:R-:W-:Y:S02]  /*05d0*/  IMAD.MOV.U32 R4, RZ, RZ, 0x3f2aaaab ;  /* 0x3f2aaaabff047424 */ /* 0x000fe400078e00ff */
[----:B------:R-:W-:-:S04]  /*05e0*/  IMAD.MOV.U32 R3, RZ, RZ, 0x3fc00000 ;  /* 0x3fc00000ff037424 */ /* 0x000fc800078e00ff */
[----:B------:R-:W-:Y:S02]  /*05f0*/  FFMA R3, R4, -R3, 1 ;  /* 0x3f80000004037423 */ /* 0x000fe40000000803 */
[----:B------:R-:W0:Y:S02]  /*0600*/  LDS R0, [UR4+0x1000] ;  /* 0x00100004ff007984 */ /* 0x000e240008000800 */
[----:B------:R-:W-:Y:S01]  /*0610*/  FFMA R3, R3, R4, 0.6666666865348815918 ;  /* 0x3f2aaaab03037423 */ /* 0x000fe20000000004 */
[----:B0-----:R-:W0:Y:S03]  /*0620*/  FCHK P0, R0, 1.5 ;  /* 0x3fc0000000007902 */ /* 0x001e260000000000 */
[C---:B------:R-:W-:Y:S01]  /*0630*/  FFMA R4, R0.reuse, R3, RZ ;  /* 0x0000000300047223 */ /* 0x040fe200000000ff */
[----:B------:R-:W-:-:S03]  /*0640*/  FSETP.GT.AND P2, PT, R0, 9.9999999392252902908e-09, PT ;  /* 0x322bcc770000780b */ /* 0x000fc60003f44000 */
[----:B------:R-:W-:-:S04]  /*0650*/  FFMA R6, R4, -1.5, R0 ;  /* 0xbfc0000004067823 */ /* 0x000fc80000000000 */
[----:B------:R-:W-:Y:S01]  /*0660*/  FFMA R3, R3, R6, R4 ;  /* 0x0000000603037223 */ /* 0x000fe20000000004 */
[----:B0-----:R-:W-:Y:S06]  /*0670*/  @!P0 BRA `(.L_x_34) ;  /* 0x0000000000108947 */ /* 0x001fec0003800000 */
[----:B------:R-:W-:Y:S01]  /*0680*/  IMAD.MOV.U32 R3, RZ, RZ, 0x3fc00000 ;  /* 0x3fc00000ff037424 */ /* 0x000fe200078e00ff */
[----:B------:R-:W-:-:S07]  /*0690*/  MOV R10, 0x6b0 ;  /* 0x000006b0000a7802 */ /* 0x000fce0000000f00 */
[----:B------:R-:W-:Y:S05]  /*06a0*/  CALL.REL.NOINC `($__internal_1_$__cuda_sm3x_div_rn_noftz_f32_slowpath) ;  /* 0x0000000000f87944 */ /* 0x000fea0003c00000 */
[----:B------:R-:W-:-:S07]  /*06b0*/  IMAD.MOV.U32 R3, RZ, RZ, R0 ;  /* 0x000000ffff037224 */ /* 0x000fce00078e0000 */
.L_x_34:
[----:B------:R-:W-:-:S05]  /*06c0*/  FSEL R3, R3, 1, P2 ;  /* 0x3f80000003037808 */ /* 0x000fca0001000000 */
[----:B------:R0:W-:Y:S02]  /*06d0*/  STG.E desc[UR6][R8.64], R3 ;  /* 0x0000000308007986 */ /* 0x0001e4000c101906 */
.L_x_33:
[----:B------:R-:W-:Y:S05]  /*06e0*/  BSYNC.RECONVERGENT B0 ;  /* 0x0000000000007941 */ /* 0x000fea0003800200 */
.L_x_32:
[----:B------:R-:W-:Y:S01]  /*06f0*/  BAR.SYNC.DEFER_BLOCKING 0x0 ;  /* 0x0000000000007b1d */ /* 0x000fe20000010000 */
[----:B------:R-:W-:-:S13]  /*0700*/  LOP3.LUT P0, RZ, R2, 0x3, RZ, 0xc0, !PT ;  /* 0x0000000302ff7812 */ /* 0x000fda000780c0ff */
[----:B------:R-:W-:Y:S05]  /*0710*/  @P0 EXIT ;  /* 0x000000000000094d */ /* 0x000fea0003800000 */
[----:B------:R-:W1:Y:S01]  /*0720*/  LDCU UR8, c[0x0][0x398] ;  /* 0x00007300ff0877ac */ /* 0x000e620008000800 */
[----:B------:R-:W-:-:S04]  /*0730*/  LEA.HI R2, R5, R2, RZ, 0x2 ;  /* 0x0000000205027211 */ /* 0x000fc800078f10ff */
[----:B------:R-:W-:Y:S01]  /*0740*/  SHF.R.S32.HI R2, RZ, 0x2, R2 ;  /* 0x00000002ff027819 */ /* 0x000fe20000011402 */
[----:B-1----:R-:W-:-:S04]  /*0750*/  UIADD3 UR4, UPT, UPT, UR8, 0x3, URZ ;  /* 0x0000000308047890 */ /* 0x002fc8000fffe0ff */
[----:B------:R-:W-:-:S04]  /*0760*/  USHF.R.S32.HI UR5, URZ, 0x1f, UR4 ;  /* 0x0000001fff057899 */ /* 0x000fc80008011404 */
[----:B------:R-:W-:-:S04]  /*0770*/  ULEA.HI UR5, UR5, UR4, URZ, 0x2 ;  /* 0x0000000405057291 */ /* 0x000fc8000f8f10ff */
[----:B------:R-:W-:-:S06]  /*0780*/  USHF.R.S32.HI UR5, URZ, 0x2, UR5 ;  /* 0x00000002ff057899 */ /* 0x000fcc0008011405 */
[----:B------:R-:W-:-:S13]  /*0790*/  ISETP.GE.AND P0, PT, R2, UR5, PT ;  /* 0x0000000502007c0c */ /* 0x000fda000bf06270 */
[----:B------:R-:W-:Y:S05]  /*07a0*/  @P0 EXIT ;  /* 0x000000000000094d */ /* 0x000fea0003800000 */
[----:B------:R-:W1:Y:S01]  /*07b0*/  LDCU.64 UR4, c[0x0][0x388] ;  /* 0x00007100ff0477ac */ /* 0x000e620008000a00 */
[----:B0-----:R0:W5:Y:S02]  /*07c0*/  LDG.E R3, desc[UR6][R8.64] ;  /* 0x0000000608037981 */ /* 0x001164000c1e1900 */
[----:B0-----:R-:W-:-:S05]  /*07d0*/  IMAD.SHL.U32 R9, R2, 0x4, RZ ;  /* 0x0000000402097824 */ /* 0x001fca00078e00ff */
[----:B------:R-:W-:Y:S02]  /*07e0*/  ISETP.GE.AND P0, PT, R9, UR8, PT ;  /* 0x0000000809007c0c */ /* 0x000fe4000bf06270 */
[----:B-1----:R-:W-:-:S04]  /*07f0*/  IADD3 R6, P1, PT, R2, UR4, RZ ;  /* 0x0000000402067c10 */ /* 0x002fc8000ff3e0ff */
[----:B------:R-:W-:-:S05]  /*0800*/  LEA.HI.X.SX32 R7, R2, UR5, 0x1, P1 ;  /* 0x0000000502077c11 */ /* 0x000fca00088f0eff */
[----:B------:R0:W-:Y:S02]  /*0810*/  STG.E.U8 desc[UR6][R6.64], RZ ;  /* 0x000000ff06007986 */ /* 0x0001e4000c101106 */
[----:B------:R-:W-:Y:S05]  /*0820*/  @P0 EXIT ;  /* 0x000000000000094d */ /* 0x000fea0003800000 */
[----:B------:R-:W1:Y:S01]  /*0830*/  LDC.64 R4, c[0x0][0x380] ;  /* 0x0000e000ff047b82 */ /* 0x000e620000000a00 */
[----:B------:R-:W-:Y:S01]  /*0840*/  BSSY.RECONVERGENT B0, `(.L_x_35) ;  /* 0x0000022000007945 */ /* 0x000fe20003800200 */
[----:B------:R-:W-:Y:S01]  /*0850*/  PRMT R11, RZ, 0x7610, R11 ;  /* 0x00007610ff0b7816 */ /* 0x000fe2000000000b */
[----:B------:R-:W-:Y:S01]  /*0860*/  IMAD.MOV.U32 R16, RZ, RZ, 0x1 ;  /* 0x00000001ff107424 */ /* 0x000fe200078e00ff */
[----:B------:R-:W2:Y:S01]  /*0870*/  LDCU UR4, c[0x0][0x398] ;  /* 0x00007300ff0477ac */ /* 0x000ea20008000800 */
[----:B------:R-:W-:-:S07]  /*0880*/  IMAD.MOV.U32 R2, RZ, RZ, RZ ;  /* 0x000000ffff027224 */ /* 0x000fce00078e00ff */
.L_x_38:
[----:B-1----:R-:W-:-:S05]  /*0890*/  IMAD.WIDE R12, R9, 0x4, R4 ;  /* 0x00000004090c7825 */ /* 0x002fca00078e0204 */
[----:B------:R-:W3:Y:S01]  /*08a0*/  LDG.E.CONSTANT R0, desc[UR6][R12.64] ;  /* 0x000000060c007981 */ /* 0x000ee2000c1e9900 */
[----:B-----5:R-:W1:Y:S01]  /*08b0*/  MUFU.RCP R8, R3 ;  /* 0x0000000300087308 */ /* 0x020e620000001000 */
[----:B------:R-:W-:Y:S01]  /*08c0*/  BSSY.RECONVERGENT B1, `(.L_x_36) ;  /* 0x000000c000017945 */ /* 0x000fe20003800200 */
[----:B-1----:R-:W-:-:S04]  /*08d0*/  FFMA R15, -R3, R8, 1 ;  /* 0x3f800000030f7423 */ /* 0x002fc80000000108 */
[----:B------:R-:W-:Y:S01]  /*08e0*/  FFMA R15, R8, R15, R8 ;  /* 0x0000000f080f7223 */ /* 0x000fe20000000008 */
[----:B------:R-:W-:Y:S01]  /*08f0*/  VIADD R8, R16, 0xffffffff ;  /* 0xffffffff10087836 */ /* 0x000fe20000000000 */
[----:B---3--:R-:W1:Y:S02]  /*0900*/  FCHK P0, R0, R3 ;  /* 0x0000000300007302 */ /* 0x008e640000000000 */
[----:B------:R-:W-:-:S04]  /*0910*/  FFMA R10, R0, R15, RZ ;  /* 0x0000000f000a7223 */ /* 0x000fc800000000ff */
[----:B------:R-:W-:-:S04]  /*0920*/  FFMA R14, -R3, R10, R0 ;  /* 0x0000000a030e7223 */ /* 0x000fc80000000100 */
[----:B------:R-:W-:Y:S01]  /*0930*/  FFMA R10, R15, R14, R10 ;  /* 0x0000000e0f0a7223 */ /* 0x000fe2000000000a */
[----:B-1----:R-:W-:Y:S06]  /*0940*/  @!P0 BRA `(.L_x_37) ;  /* 0x00000000000c8947 */ /* 0x002fec0003800000 */
[----:B------:R-:W-:-:S07]  /*0950*/  MOV R10, 0x970 ;  /* 0x00000970000a7802 */ /* 0x000fce0000000f00 */
[----:B0-2---:R-:W-:Y:S05]  /*0960*/  CALL.REL.NOINC `($__internal_1_$__cuda_sm3x_div_rn_noftz_f32_slowpath) ;  /* 0x0000000000487944 */ /* 0x005fea0003c00000 */
[----:B------:R-:W-:-:S07]  /*0970*/  IMAD.MOV.U32 R10, RZ, RZ, R0 ;  /* 0x000000ffff0a7224 */ /* 0x000fce00078e0000 */
.L_x_37:
[----:B--2---:R-:W-:Y:S05]  /*0980*/  BSYNC.RECONVERGENT B1 ;  /* 0x0000000000017941 */ /* 0x004fea0003800200 */
.L_x_36:
[C---:B------:R-:W-:Y:S01]  /*0990*/  FSETP.GEU.AND P1, PT, R10.reuse, -0.5, PT ;  /* 0xbf0000000a00780b */ /* 0x040fe20003f2e000 */
[----:B------:R-:W-:Y:S01]  /*09a0*/  VIADD R9, R9, 0x1 ;  /* 0x0000000109097836 */ /* 0x000fe20000000000 */
[----:B------:R-:W-:Y:S01]  /*09b0*/  FSETP.GT.AND P0, PT, R10, 0.5, PT ;  /* 0x3f0000000a00780b */ /* 0x000fe20003f04000 */
[----:B------:R-:W-:Y:S01]  /*09c0*/  VIADD R16, R16, 0x1 ;  /* 0x0000000110107836 */ /* 0x000fe20000000000 */
[----:B------:R-:W-:Y:S02]  /*09d0*/  SEL R0, RZ, 0x3, P1 ;  /* 0x00000003ff007807 */ /* 0x000fe40000800000 */
[----:B------:R-:W-:Y:S02]  /*09e0*/  ISETP.LT.AND P1, PT, R9, UR4, PT ;  /* 0x0000000409007c0c */ /* 0x000fe4000bf21270 */
[----:B------:R-:W-:Y:S02]  /*09f0*/  SEL R13, R0, 0x1, !P0 ;  /* 0x00000001000d7807 */ /* 0x000fe40004000000 */
[----:B------:R-:W-:-:S02]  /*0a00*/  ISETP.GE.U32.AND P0, PT, R8, 0x3, PT ;  /* 0x000000030800780c */ /* 0x000fc40003f06070 */
[----:B------:R-:W-:Y:S01]  /*0a10*/  SHF.L.U32 R0, R13, R2, RZ ;  /* 0x000000020d007219 */ /* 0x000fe200000006ff */
[----:B------:R-:W-:-:S03]  /*0a20*/  VIADD R2, R2, 0x2 ;  /* 0x0000000202027836 */ /* 0x000fc60000000000 */
[----:B------:R-:W-:-:S04]  /*0a30*/  LOP3.LUT R0, R11, R0, RZ, 0xfc, !PT ;  /* 0x000000000b007212 */ /* 0x000fc800078efcff */
[----:B------:R-:W-:-:S03]  /*0a40*/  PRMT R11, R0, 0x7610, R11 ;  /* 0x00007610000b7816 */ /* 0x000fc6000000000b */
[----:B------:R-:W-:Y:S05]  /*0a50*/  @!P0 BRA P1, `(.L_x_38) ;  /* 0xfffffffc008c8947 */ /* 0x000fea000083ffff */
[----:B------:R-:W-:Y:S05]  /*0a60*/  BSYNC.RECONVERGENT B0 ;  /* 0x0000000000007941 */ /* 0x000fea0003800200 */
.L_x_35:
[----:B------:R-:W-:Y:S01]  /*0a70*/  STG.E.U8 desc[UR6][R6.64], R11 ;  /* 0x0000000b06007986 */ /* 0x000fe2000c101106 */
[----:B------:R-:W-:Y:S05]  /*0a80*/  EXIT ;  /* 0x000000000000794d */ /* 0x000fea0003800000 */
        .weak           $__internal_1_$__cuda_sm3x_div_rn_noftz_f32_slowpath
        .type           $__internal_1_$__cuda_sm3x_div_rn_noftz_f32_slowpath,@function
        .size           $__internal_1_$__cuda_sm3x_div_rn_noftz_f32_slowpath,(.L_x_60 - $__internal_1_$__cuda_sm3x_div_rn_noftz_f32_slowpath)
$__internal_1_$__cuda_sm3x_div_rn_noftz_f32_slowpath:
[--C-:B------:R-:W-:Y:S01]  /*0a90*/  SHF.R.U32.HI R12, RZ, 0x17, R3.reuse ;  /* 0x00000017ff0c7819 */ /* 0x100fe20000011603 */
[----:B------:R-:W-:Y:S01]  /*0aa0*/  BSSY.RECONVERGENT B2, `(.L_x_39) ;  /* 0x0000063000027945 */ /* 0x000fe20003800200 */
[----:B------:R-:W-:Y:S01]  /*0ab0*/  SHF.R.U32.HI R13, RZ, 0x17, R0 ;  /* 0x00000017ff0d7819 */ /* 0x000fe20000011600 */
[----:B------:R-:W-:Y:S01]  /*0ac0*/  IMAD.MOV.U32 R15, RZ, RZ, R3 ;  /* 0x000000ffff0f7224 */ /* 0x000fe200078e0003 */
[----:B------:R-:W-:Y:S02]  /*0ad0*/  LOP3.LUT R12, R12, 0xff, RZ, 0xc0, !PT ;  /* 0x000000ff0c0c7812 */ /* 0x000fe400078ec0ff */
[----:B------:R-:W-:-:S03]  /*0ae0*/  LOP3.LUT R19, R13, 0xff, RZ, 0xc0, !PT ;  /* 0x000000ff0d137812 */ /* 0x000fc600078ec0ff */
[----:B------:R-:W-:Y:S02]  /*0af0*/  VIADD R17, R12, 0xffffffff ;  /* 0xffffffff0c117836 */ /* 0x000fe40000000000 */
[----:B------:R-:W-:-:S03]  /*0b00*/  VIADD R14, R19, 0xffffffff ;  /* 0xffffffff130e7836 */ /* 0x000fc60000000000 */
[----:B------:R-:W-:-:S04]  /*0b10*/  ISETP.GT.U32.AND P0, PT, R17, 0xfd, PT ;  /* 0x000000fd1100780c */ /* 0x000fc80003f04070 */
[----:B------:R-:W-:-:S13]  /*0b20*/  ISETP.GT.U32.OR P0, PT, R14, 0xfd, P0 ;  /* 0x000000fd0e00780c */ /* 0x000fda0000704470 */
[----:B------:R-:W-:Y:S01]  /*0b30*/  @!P0 IMAD.MOV.U32 R13, RZ, RZ, RZ ;  /* 0x000000ffff0d8224 */ /* 0x000fe200078e00ff */
[----:B------:R-:W-:Y:S06]  /*0b40*/  @!P0 BRA `(.L_x_40) ;  /* 0x00000000005c8947 */ /* 0x000fec0003800000 */
[----:B------:R-:W-:Y:S02]  /*0b50*/  FSETP.GTU.FTZ.AND P0, PT, |R0|, +INF , PT ;  /* 0x7f8000000000780b */ /* 0x000fe40003f1c200 */
[----:B------:R-:W-:-:S04]  /*0b60*/  FSETP.GTU.FTZ.AND P1, PT, |R3|, +INF , PT ;  /* 0x7f8000000300780b */ /* 0x000fc80003f3c200 */
[----:B------:R-:W-:-:S13]  /*0b70*/  PLOP3.LUT P0, PT, P0, P1, PT, 0xf8, 0x8f ;  /* 0x00000000008f781c */ /* 0x000fda0000703f70 */
[----:B------:R-:W-:Y:S05]  /*0b80*/  @P0 BRA `(.L_x_41) ;  /* 0x00000004004c0947 */ /* 0x000fea0003800000 */
[----:B------:R-:W-:-:S13]  /*0b90*/  LOP3.LUT P0, RZ, R15, 0x7fffffff, R0, 0xc8, !PT ;  /* 0x7fffffff0fff7812 */ /* 0x000fda000780c800 */
[----:B------:R-:W-:Y:S05]  /*0ba0*/  @!P0 BRA `(.L_x_42) ;  /* 0x00000004003c8947 */ /* 0x000fea0003800000 */
[C---:B------:R-:W-:Y:S02]  /*0bb0*/  FSETP.NEU.FTZ.AND P3, PT, |R0|.reuse, +INF , PT ;  /* 0x7f8000000000780b */ /* 0x040fe40003f7d200 */
[----:B------:R-:W-:Y:S02]  /*0bc0*/  FSETP.NEU.FTZ.AND P1, PT, |R3|, +INF , PT ;  /* 0x7f8000000300780b */ /* 0x000fe40003f3d200 */
[----:B------:R-:W-:-:S11]  /*0bd0*/  FSETP.NEU.FTZ.AND P0, PT, |R0|, +INF , PT ;  /* 0x7f8000000000780b */ /* 0x000fd60003f1d200 */
[----:B------:R-:W-:Y:S05]  /*0be0*/  @!P1 BRA !P3, `(.L_x_42) ;  /* 0x00000004002c9947 */ /* 0x000fea0005800000 */
[----:B------:R-:W-:-:S04]  /*0bf0*/  LOP3.LUT P3, RZ, R0, 0x7fffffff, RZ, 0xc0, !PT ;  /* 0x7fffffff00ff7812 */ /* 0x000fc8000786c0ff */
[----:B------:R-:W-:-:S13]  /*0c00*/  PLOP3.LUT P1, PT, P1, P3, PT, 0x2f, 0xf2 ;  /* 0x0000000000f2781c */ /* 0x000fda0000f26577 */
[----:B------:R-:W-:Y:S05]  /*0c10*/  @P1 BRA `(.L_x_43) ;  /* 0x0000000400181947 */ /* 0x000fea0003800000 */
[----:B------:R-:W-:-:S04]  /*0c20*/  LOP3.LUT P1, RZ, R15, 0x7fffffff, RZ, 0xc0, !PT ;  /* 0x7fffffff0fff7812 */ /* 0x000fc8000782c0ff */
[----:B------:R-:W-:-:S13]  /*0c30*/  PLOP3.LUT P0, PT, P0, P1, PT, 0x2f, 0xf2 ;  /* 0x0000000000f2781c */ /* 0x000fda0000702577 */
[----:B------:R-:W-:Y:S05]  /*0c40*/  @P0 BRA `(.L_x_44) ;  /* 0x0000000400000947 */ /* 0x000fea0003800000 */
[----:B------:R-:W-:Y:S02]  /*0c50*/  ISETP.GE.AND P0, PT, R14, RZ, PT ;  /* 0x000000ff0e00720c */ /* 0x000fe40003f06270 */
[----:B------:R-:W-:-:S11]  /*0c60*/  ISETP.GE.AND P1, PT, R17, RZ, PT ;  /* 0x000000ff1100720c */ /* 0x000fd60003f26270 */
[----:B------:R-:W-:Y:S02]  /*0c70*/  @P0 IMAD.MOV.U32 R13, RZ, RZ, RZ ;  /* 0x000000ffff0d0224 */ /* 0x000fe400078e00ff */
[----:B------:R-:W-:Y:S01]  /*0c80*/  @!P0 FFMA R0, R0, 1.84467440737095516160e+19, RZ ;  /* 0x5f80000000008823 */ /* 0x000fe200000000ff */
[----:B------:R-:W-:Y:S02]  /*0c90*/  @!P0 IMAD.MOV.U32 R13, RZ, RZ, -0x40 ;  /* 0xffffffc0ff0d8424 */ /* 0x000fe400078e00ff */
[----:B------:R-:W-:Y:S02]  /*0ca0*/  @!P1 FFMA R15, R3, 1.84467440737095516160e+19, RZ ;  /* 0x5f800000030f9823 */ /* 0x000fe400000000ff */
[----:B------:R-:W-:-:S07]  /*0cb0*/  @!P1 VIADD R13, R13, 0x40 ;  /* 0x000000400d0d9836 */ /* 0x000fce0000000000 */
.L_x_40:
[----:B------:R-:W-:Y:S01]  /*0cc0*/  LEA R14, R12, 0xc0800000, 0x17 ;  /* 0xc08000000c0e7811 */ /* 0x000fe200078eb8ff */
[----:B------:R-:W-:Y:S01]  /*0cd0*/  VIADD R19, R19, 0xffffff81 ;  /* 0xffffff8113137836 */ /* 0x000fe20000000000 */
[----:B------:R-:W-:Y:S03]  /*0ce0*/  BSSY.RECONVERGENT B3, `(.L_x_45) ;  /* 0x0000035000037945 */ /* 0x000fe60003800200 */
[----:B------:R-:W-:Y:S02]  /*0cf0*/  IMAD.IADD R18, R15, 0x1, -R14 ;  /* 0x000000010f127824 */ /* 0x000fe400078e0a0e */
[C---:B------:R-:W-:Y:S02]  /*0d00*/  IMAD R0, R19.reuse, -0x800000, R0 ;  /* 0xff80000013007824 */ /* 0x040fe400078e0200 */
[----:B------:R0:W1:Y:S01]  /*0d10*/  MUFU.RCP R15, R18 ;  /* 0x00000012000f7308 */ /* 0x0000620000001000 */
[----:B------:R-:W-:Y:S01]  /*0d20*/  FADD.FTZ R17, -R18, -RZ ;  /* 0x800000ff12117221 */ /* 0x000fe20000010100 */
[----:B0-----:R-:W-:-:S05]  /*0d30*/  IADD3 R18, PT, PT, R19, 0x7f, -R12 ;  /* 0x0000007f13127810 */ /* 0x001fca0007ffe80c */
[----:B------:R-:W-:Y:S02]  /*0d40*/  IMAD.IADD R13, R18, 0x1, R13 ;  /* 0x00000001120d7824 */ /* 0x000fe400078e020d */
[----:B-1----:R-:W-:-:S04]  /*0d50*/  FFMA R14, R15, R17, 1 ;  /* 0x3f8000000f0e7423 */ /* 0x002fc80000000011 */
        /* <DEDUP_REMOVED lines=19> */
[CCC-:B------:R-:W-:Y:S01]  /*0e90*/  FFMA.RZ R12, R15.reuse, R17.reuse, R14.reuse ;  /* 0x000000110f0c7223 */ /* 0x1c0fe2000000c00e */
[C---:B------:R-:W-:Y:S02]  /*0ea0*/  ISETP.NE.AND P3, PT, R18.reuse, RZ, PT ;  /* 0x000000ff1200720c */ /* 0x040fe40003f65270 */
[----:B------:R-:W-:Y:S02]  /*0eb0*/  ISETP.NE.AND P1, PT, R18, RZ, PT ;  /* 0x000000ff1200720c */ /* 0x000fe40003f25270 */
[----:B------:R-:W-:Y:S01]  /*0ec0*/  LOP3.LUT R13, R12, 0x7fffff, RZ, 0xc0, !PT ;  /* 0x007fffff0c0d7812 */ /* 0x000fe200078ec0ff */
[CCC-:B------:R-:W-:Y:S01]  /*0ed0*/  FFMA.RP R12, R15.reuse, R17.reuse, R14.reuse ;  /* 0x000000110f0c7223 */ /* 0x1c0fe2000000800e */
[----:B------:R-:W-:Y:S01]  /*0ee0*/  FFMA.RM R15, R15, R17, R14 ;  /* 0x000000110f0f7223 */ /* 0x000fe2000000400e */
[----:B------:R-:W-:Y:S01]  /*0ef0*/  VIADD R14, R18, 0x20 ;  /* 0x00000020120e7836 */ /* 0x000fe20000000000 */
[----:B------:R-:W-:Y:S01]  /*0f00*/  LOP3.LUT R13, R13, 0x800000, RZ, 0xfc, !PT ;  /* 0x008000000d0d7812 */ /* 0x000fe200078efcff */
[----:B------:R-:W-:-:S02]  /*0f10*/  IMAD.MOV R17, RZ, RZ, -R18 ;  /* 0x000000ffff117224 */ /* 0x000fc400078e0a12 */
        /* <DEDUP_REMOVED lines=13> */
.L_x_47:
[----:B------:R-:W-:-:S04]  /*0ff0*/  LOP3.LUT R0, R0, 0x80000000, RZ, 0xc0, !PT ;  /* 0x8000000000007812 */ /* 0x000fc800078ec0ff */
[----:B------:R-:W-:Y:S01]  /*1000*/  LOP3.LUT R0, R0, 0x7f800000, RZ, 0xfc, !PT ;  /* 0x7f80000000007812 */ /* 0x000fe200078efcff */
[----:B------:R-:W-:Y:S06]  /*1010*/  BRA `(.L_x_48) ;  /* 0x0000000000047947 */ /* 0x000fec0003800000 */
.L_x_46:
[----:B------:R-:W-:-:S07]  /*1020*/  IMAD R0, R13, 0x800000, R0 ;  /* 0x008000000d007824 */ /* 0x000fce00078e0200 */
.L_x_48:
[----:B------:R-:W-:Y:S05]  /*1030*/  BSYNC.RECONVERGENT B3 ;  /* 0x0000000000037941 */ /* 0x000fea0003800200 */
.L_x_45:
[----:B------:R-:W-:Y:S05]  /*1040*/  BRA `(.L_x_49) ;  /* 0x0000000000207947 */ /* 0x000fea0003800000 */
.L_x_44:
[----:B------:R-:W-:-:S04]  /*1050*/  LOP3.LUT R0, R15, 0x80000000, R0, 0x48, !PT ;  /* 0x800000000f007812 */ /* 0x000fc800078e4800 */
[----:B------:R-:W-:Y:S01]  /*1060*/  LOP3.LUT R0, R0, 0x7f800000, RZ, 0xfc, !PT ;  /* 0x7f80000000007812 */ /* 0x000fe200078efcff */
[----:B------:R-:W-:Y:S06]  /*1070*/  BRA `(.L_x_49) ;  /* 0x0000000000147947 */ /* 0x000fec0003800000 */
.L_x_43:
[----:B------:R-:W-:Y:S01]  /*1080*/  LOP3.LUT R0, R15, 0x80000000, R0, 0x48, !PT ;  /* 0x800000000f007812 */ /* 0x000fe200078e4800 */
[----:B------:R-:W-:Y:S06]  /*1090*/  BRA `(.L_x_49) ;  /* 0x00000000000c7947 */ /* 0x000fec0003800000 */
.L_x_42:
[----:B------:R-:W0:Y:S01]  /*10a0*/  MUFU.RSQ R0, -QNAN ;  /* 0xffc0000000007908 */ /* 0x000e220000001400 */
[----:B------:R-:W-:Y:S05]  /*10b0*/  BRA `(.L_x_49) ;  /* 0x0000000000047947 */ /* 0x000fea0003800000 */
.L_x_41:
[----:B------:R-:W-:-:S07]  /*10c0*/  FADD.FTZ R0, R0, R3 ;  /* 0x0000000300007221 */ /* 0x000fce0000010000 */
.L_x_49:
[----:B------:R-:W-:Y:S05]  /*10d0*/  BSYNC.RECONVERGENT B2 ;  /* 0x0000000000027941 */ /* 0x000fea0003800200 */
.L_x_39:
[----:B------:R-:W-:Y:S02]  /*10e0*/  IMAD.MOV.U32 R12, RZ, RZ, R10 ;  /* 0x000000ffff0c7224 */ /* 0x000fe400078e000a */
[----:B------:R-:W-:-:S04]  /*10f0*/  IMAD.MOV.U32 R13, RZ, RZ, 0x0 ;  /* 0x00000000ff0d7424 */ /* 0x000fc800078e00ff */
[----:B0-----:R-:W-:Y:S05]  /*1100*/  RET.REL.NODEC R12 `(bitnet_quantize_i2s) ;  /* 0xffffffec0cbc7950 */ /* 0x001fea0003c3ffff */
.L_x_50:
        /* <DEDUP_REMOVED lines=15> */
.L_x_60:


//--------------------- .text.bitnet_matmul_i2s   --------------------------
	.section	.text.bitnet_matmul_i2s,"ax",@progbits
	.align	128
        .global         bitnet_matmul_i2s
        .type           bitnet_matmul_i2s,@function
        .size           bitnet_matmul_i2s,(.L_x_66 - bitnet_matmul_i2s)
        .other          bitnet_matmul_i2s,@"STO_CUDA_ENTRY STV_DEFAULT"
bitnet_matmul_i2s:
.text.bitnet_matmul_i2s:
[----:B------:R-:W-:Y:S01]  /*0000*/  LDC R1, c[0x0][0x37c] ;  /* 0x0000df00ff017b82 */ /* 0x000fe20000000800 */
[----:B------:R-:W0:Y:S01]  /*0010*/  S2R R0, SR_TID.Y ;  /* 0x0000000000007919 */ /* 0x000e220000002200 */
[----:B------:R-:W1:Y:S01]  /*0020*/  LDCU UR4, c[0x0][0x3a0] ;  /* 0x00007400ff0477ac */ /* 0x000e620008000800 */
[----:B------:R-:W-:Y:S01]  /*0030*/  IMAD.MOV.U32 R6, RZ, RZ, RZ ;  /* 0x000000ffff067224 */ /* 0x000fe200078e00ff */
[----:B------:R-:W0:Y:S01]  /*0040*/  S2R R3, SR_CTAID.Y ;  /* 0x0000000000037919 */ /* 0x000e220000002600 */
[----:B------:R-:W2:Y:S01]  /*0050*/  LDCU.64 UR8, c[0x0][0x358] ;  /* 0x00006b00ff0877ac */ /* 0x000ea20008000a00 */
[----:B------:R-:W3:Y:S01]  /*0060*/  S2R R2, SR_TID.X ;  /* 0x0000000000027919 */ /* 0x000ee20000002100 */
[----:B------:R-:W3:Y:S01]  /*0070*/  S2R R5, SR_CTAID.X ;  /* 0x0000000000057919 */ /* 0x000ee20000002500 */
[----:B-1----:R-:W-:Y:S01]  /*0080*/  UISETP.GE.AND UP0, UPT, UR4, 0x1, UPT ;  /* 0x000000010400788c */ /* 0x002fe2000bf06270 */
[----:B0-----:R-:W-:Y:S02]  /*0090*/  IMAD R4, R3, 0x10, R0 ;  /* 0x0000001003047824 */ /* 0x001fe400078e0200 */
[----:B---3--:R-:W-:-:S06]  /*00a0*/  IMAD R5, R5, 0x10, R2 ;  /* 0x0000001005057824 */ /* 0x008fcc00078e0202 */
[----:B--2---:R-:W-:Y:S05]  /*00b0*/  BRA.U !UP0, `(.L_x_51) ;  /* 0x00000009083c7547 */ /* 0x004fea000b800000 */
[----:B------:R-:W0:Y:S01]  /*00c0*/  S2UR UR7, SR_CgaCtaId ;  /* 0x00000000000779c3 */ /* 0x000e220000008800 */
[----:B------:R-:W-:Y:S01]  /*00d0*/  UMOV UR5, 0x400 ;  /* 0x0000040000057882 */ /* 0x000fe20000000000 */
[----:B------:R-:W-:Y:S01]  /*00e0*/  UIADD3 UR4, UPT, UPT, UR4, 0xf, URZ ;  /* 0x0000000f04047890 */ /* 0x000fe2000fffe0ff */
[----:B------:R-:W-:Y:S01]  /*00f0*/  IMAD.MOV.U32 R6, RZ, RZ, RZ ;  /* 0x000000ffff067224 */ /* 0x000fe200078e00ff */
[----:B------:R-:W-:Y:S01]  /*0100*/  UIADD3 UR6, UPT, UPT, UR5, 0x100, URZ ;  /* 0x0000010005067890 */ /* 0x000fe2000fffe0ff */
[----:B------:R-:W-:Y:S01]  /*0110*/  IMAD.MOV.U32 R9, RZ, RZ, RZ ;  /* 0x000000ffff097224 */ /* 0x000fe200078e00ff */
[----:B------:R-:W1:Y:S01]  /*0120*/  LDCU UR14, c[0x0][0x3a0] ;  /* 0x00007400ff0e77ac */ /* 0x000e620008000800 */
[----:B------:R-:W2:Y:S01]  /*0130*/  LDCU UR10, c[0x0][0x398] ;  /* 0x00007300ff0a77ac */ /* 0x000ea20008000800 */
[----:B------:R-:W3:Y:S01]  /*0140*/  LDCU UR11, c[0x0][0x39c] ;  /* 0x00007380ff0b77ac */ /* 0x000ee20008000800 */
[----:B------:R-:W4:Y:S01]  /*0150*/  LDCU.64 UR12, c[0x0][0x388] ;  /* 0x00007100ff0c77ac */ /* 0x000f220008000a00 */
[----:B------:R-:W-:-:S02]  /*0160*/  USHF.R.U32.HI UR4, URZ, 0x4, UR4 ;  /* 0x00000004ff047899 */ /* 0x000fc40008011604 */
[----:B0-----:R-:W-:Y:S02]  /*0170*/  ULEA UR5, UR7, UR5, 0x18 ;  /* 0x0000000507057291 */ /* 0x001fe4000f8ec0ff */
[----:B------:R-:W-:-:S04]  /*0180*/  ULEA UR6, UR7, UR6, 0x18 ;  /* 0x0000000607067291 */ /* 0x000fc8000f8ec0ff */
[----:B------:R-:W-:Y:S02]  /*0190*/  LEA R7, R0, UR5, 0x4 ;  /* 0x0000000500077c11 */ /* 0x000fe4000f8e20ff */
[----:B------:R-:W-:-:S03]  /*01a0*/  VIADD R3, R2, UR6 ;  /* 0x0000000602037c36 */ /* 0x000fc60008000000 */
[----:B------:R-:W-:Y:S02]  /*01b0*/  IMAD.IADD R8, R7, 0x1, R2 ;  /* 0x0000000107087824 */ /* 0x000fe400078e0202 */
[----:B-1234-:R-:W-:-:S07]  /*01c0*/  IMAD R3, R0, 0x10, R3 ;  /* 0x0000001000037824 */ /* 0x01efce00078e0203 */
.L_x_57:
[----:B------:R-:W-:-:S05]  /*01d0*/  IMAD R11, R9, 0x10, R2 ;  /* 0x00000010090b7824 */ /* 0x000fca00078e0202 */
[----:B------:R-:W-:-:S04]  /*01e0*/  ISETP.GE.AND P0, PT, R11, UR14, PT ;  /* 0x0000000e0b007c0c */ /* 0x000fc8000bf06270 */
[----:B------:R-:W-:-:S13]  /*01f0*/  ISETP.GE.OR P0, PT, R4, UR10, P0 ;  /* 0x0000000a04007c0c */ /* 0x000fda0008706670 */
[----:B------:R-:W0:Y:S01]  /*0200*/  @!P0 LDC.64 R12, c[0x0][0x380] ;  /* 0x0000e000ff0c8b82 */ /* 0x000e220000000a00 */
[----:B------:R-:W-:-:S05]  /*0210*/  @!P0 IMAD R11, R4, UR14, R11 ;  /* 0x0000000e040b8c24 */ /* 0x000fca000f8e020b */
[----:B0-----:R-:W-:-:S05]  /*0220*/  @!P0 IADD3 R10, P1, PT, R11, R12, RZ ;  /* 0x0000000c0b0a8210 */ /* 0x001fca0007f3e0ff */
[--C-:B------:R-:W-:Y:S01]  /*0230*/  @!P0 IMAD.X R11, RZ, RZ, R13.reuse, P1 ;  /* 0x000000ffff0b8224 */ /* 0x100fe200008e060d */
[----:B------:R-:W-:-:S06]  /*0240*/  PRMT R13, RZ, 0x7610, R13 ;  /* 0x00007610ff0d7816 */ /* 0x000fcc000000000d */
[----:B------:R0:W2:Y:S01]  /*0250*/  @!P0 LDG.E.U8.CONSTANT R13, desc[UR8][R10.64] ;  /* 0x000000080a0d8981 */ /* 0x0000a2000c1e9100 */
[----:B------:R-:W-:Y:S01]  /*0260*/  IMAD R12, R9, 0x10, R0 ;  /* 0x00000010090c7824 */ /* 0x000fe200078e0200 */
[----:B------:R-:W-:Y:S01]  /*0270*/  ISETP.GE.AND P0, PT, R5, UR11, PT ;  /* 0x0000000b05007c0c */ /* 0x000fe2000bf06270 */
[----:B------:R-:W-:Y:S03]  /*0280*/  BSSY.RECONVERGENT B0, `(.L_x_52) ;  /* 0x000001c000007945 */ /* 0x000fe60003800200 */
[----:B------:R-:W-:Y:S02]  /*0290*/  ISETP.GE.OR P0, PT, R12, UR14, P0 ;  /* 0x0000000e0c007c0c */ /* 0x000fe40008706670 */
[----:B0-----:R-:W-:Y:S01]  /*02a0*/  PRMT R11, RZ, 0x7610, R11 ;  /* 0x00007610ff0b7816 */ /* 0x001fe2000000000b */
[----:B--2---:R0:W-:Y:S10]  /*02b0*/  STS.U8 [R8], R13 ;  /* 0x0000000d08007388 */ /* 0x0041f40000000000 */
[----:B------:R-:W-:Y:S05]  /*02c0*/  @P0 BRA `(.L_x_53) ;  /* 0x00000000005c0947 */ /* 0x000fea0003800000 */
[----:B------:R-:W-:-:S05]  /*02d0*/  IMAD R12, R12, UR11, R5 ;  /* 0x0000000b0c0c7c24 */ /* 0x000fca000f8e0205 */
[----:B------:R-:W-:-:S04]  /*02e0*/  SHF.R.S32.HI R11, RZ, 0x1f, R12 ;  /* 0x0000001fff0b7819 */ /* 0x000fc8000001140c */
[----:B0-----:R-:W-:-:S04]  /*02f0*/  LEA.HI R13, R11, R12, RZ, 0x2 ;  /* 0x0000000c0b0d7211 */ /* 0x001fc800078f10ff */
[----:B------:R-:W-:-:S04]  /*0300*/  SHF.R.S32.HI R11, RZ, 0x2, R13 ;  /* 0x00000002ff0b7819 */ /* 0x000fc8000001140d */
[----:B------:R-:W-:-:S04]  /*0310*/  IADD3 R10, P0, PT, R11, UR12, RZ ;  /* 0x0000000c0b0a7c10 */ /* 0x000fc8000ff1e0ff */
[----:B------:R-:W-:-:S05]  /*0320*/  LEA.HI.X.SX32 R11, R11, UR13, 0x1, P0 ;  /* 0x0000000d0b0b7c11 */ /* 0x000fca00080f0eff */
[----:B------:R-:W2:Y:S01]  /*0330*/  LDG.E.U8.CONSTANT R10, desc[UR8][R10.64] ;  /* 0x000000080a0a7981 */ /* 0x000ea2000c1e9100 */
[----:B------:R-:W-:-:S05]  /*0340*/  LOP3.LUT R13, R13, 0x7ffffffc, RZ, 0xc0, !PT ;  /* 0x7ffffffc0d0d7812 */ /* 0x000fca00078ec0ff */
[----:B------:R-:W-:-:S04]  /*0350*/  IMAD.IADD R13, R12, 0x1, -R13 ;  /* 0x000000010c0d7824 */ /* 0x000fc800078e0a0d */
[----:B------:R-:W-:-:S05]  /*0360*/  IMAD.SHL.U32 R13, R13, 0x2, RZ ;  /* 0x000000020d0d7824 */ /* 0x000fca00078e00ff */
[----:B--2---:R-:W-:-:S04]  /*0370*/  SHF.R.U32.HI R13, RZ, R13, R10 ;  /* 0x0000000dff0d7219 */ /* 0x004fc8000001160a */
[----:B------:R-:W-:-:S04]  /*0380*/  LOP3.LUT R13, R13, 0x3, RZ, 0xc0, !PT ;  /* 0x000000030d0d7812 */ /* 0x000fc800078ec0ff */
[----:B------:R-:W-:-:S13]  /*0390*/  ISETP.GT.AND P0, PT, R13, 0x1, PT ;  /* 0x000000010d00780c */ /* 0x000fda0003f04270 */
[----:B------:R-:W-:Y:S05]  /*03a0*/  @P0 BRA `(.L_x_54) ;  /* 0x0000000000100947 */ /* 0x000fea0003800000 */
[----:B------:R-:W-:Y:S01]  /*03b0*/  ISETP.NE.AND P0, PT, R13, RZ, PT ;  /* 0x000000ff0d00720c */ /* 0x000fe20003f05270 */
[----:B------:R-:W-:-:S12]  /*03c0*/  IMAD.MOV.U32 R11, RZ, RZ, 0xff ;  /* 0x000000ffff0b7424 */ /* 0x000fd800078e00ff */
[----:B------:R-:W-:Y:S05]  /*03d0*/  @!P0 BRA `(.L_x_53) ;  /* 0x0000000000188947 */ /* 0x000fea0003800000 */
[----:B------:R-:W-:Y:S05]  /*03e0*/  BRA `(.L_x_55) ;  /* 0x0000000000087947 */ /* 0x000fea0003800000 */
.L_x_54:
[----:B------:R-:W-:-:S13]  /*03f0*/  ISETP.NE.AND P0, PT, R13, 0x2, PT ;  /* 0x000000020d00780c */ /* 0x000fda0003f05270 */
[----:B------:R-:W-:Y:S05]  /*0400*/  @!P0 BRA `(.L_x_56) ;  /* 0x0000000000088947 */ /* 0x000fea0003800000 */
.L_x_55:
[----:B------:R-:W-:Y:S01]  /*0410*/  PRMT R11, RZ, 0x7610, R11 ;  /* 0x00007610ff0b7816 */ /* 0x000fe2000000000b */
[----:B------:R-:W-:Y:S06]  /*0420*/  BRA `(.L_x_53) ;  /* 0x0000000000047947 */ /* 0x000fec0003800000 */
.L_x_56:
[----:B------:R-:W-:-:S07]  /*0430*/  IMAD.MOV.U32 R11, RZ, RZ, 0x1 ;  /* 0x00000001ff0b7424 */ /* 0x000fce00078e00ff */
.L_x_53:
[----:B------:R-:W-:Y:S05]  /*0440*/  BSYNC.RECONVERGENT B0 ;  /* 0x0000000000007941 */ /* 0x000fea0003800200 */
.L_x_52:
[----:B------:R-:W-:Y:S01]  /*0450*/  STS.U8 [R3], R11 ;  /* 0x0000000b03007388 */ /* 0x000fe20000000000 */
[----:B------:R-:W-:Y:S01]  /*0460*/  VIADD R9, R9, 0x1 ;  /* 0x0000000109097836 */ /* 0x000fe20000000000 */
[----:B------:R-:W-:Y:S04]  /*0470*/  BAR.SYNC.DEFER_BLOCKING 0x0 ;  /* 0x0000000000007b1d */ /* 0x000fe80000010000 */
[----:B------:R-:W-:Y:S02]  /*0480*/  ISETP.NE.AND P0, PT, R9, UR4, PT ;  /* 0x0000000409007c0c */ /* 0x000fe4000bf05270 */
[----:B0-----:R-:W0:Y:S04]  /*0490*/  LDS.S8 R13, [R7] ;  /* 0x00000000070d7984 */ /* 0x001e280000000200 */
[----:B------:R-:W1:Y:S04]  /*04a0*/  LDS.S8 R25, [R7+0x1] ;  /* 0x0000010007197984 */ /* 0x000e680000000200 */
[----:B------:R-:W2:Y:S04]  /*04b0*/  LDS.U8 R17, [R2+UR6] ;  /* 0x0000000602117984 */ /* 0x000ea80008000000 */
[----:B------:R-:W3:Y:S04]  /*04c0*/  LDS.U8 R10, [R2+UR6+0x10] ;  /* 0x00001006020a7984 */ /* 0x000ee80008000000 */
[----:B------:R-:W4:Y:S04]  /*04d0*/  LDS.S8 R24, [R7+0x2] ;  /* 0x0000020007187984 */ /* 0x000f280000000200 */
[----:B------:R-:W5:Y:S04]  /*04e0*/  LDS.S8 R21, [R7+0x3] ;  /* 0x0000030007157984 */ /* 0x000f680000000200 */
[----:B------:R-:W-:Y:S04]  /*04f0*/  LDS.S8 R22, [R7+0x4] ;  /* 0x0000040007167984 */ /* 0x000fe80000000200 */
[----:B------:R-:W5:Y:S04]  /*0500*/  LDS.U8 R12, [R2+UR6+0x20] ;  /* 0x00002006020c7984 */ /* 0x000f680008000000 */
[----:B------:R-:W5:Y:S04]  /*0510*/  LDS.U8 R14, [R2+UR6+0x30] ;  /* 0x00003006020e7984 */ /* 0x000f680008000000 */
[----:B------:R-:W5:Y:S01]  /*0520*/  LDS.S8 R18, [R7+0x5] ;  /* 0x0000050007127984 */ /* 0x000f620000000200 */
[----:B0-----:R-:W0:Y:S03]  /*0530*/  I2F.S16 R13, R13 ;  /* 0x0000000d000d7306 */ /* 0x001e260000101400 */
[----:B------:R-:W5:Y:S04]  /*0540*/  LDS.U8 R15, [R2+UR6+0x40] ;  /* 0x00004006020f7984 */ /* 0x000f680008000000 */
[----:B------:R-:W5:Y:S01]  /*0550*/  LDS.S8 R23, [R7+0x6] ;  /* 0x0000060007177984 */ /* 0x000f620000000200 */
[----:B-1----:R-:W1:Y:S03]  /*0560*/  I2F.S16 R11, R25 ;  /* 0x00000019000b7306 */ /* 0x002e660000101400 */
[----:B------:R-:W5:Y:S01]  /*0570*/  LDS.U8 R19, [R2+UR6+0x50] ;  /* 0x0000500602137984 */ /* 0x000f620008000000 */
[----:B--2---:R-:W-:-:S02]  /*0580*/  I2FP.F32.U32 R17, R17 ;  /* 0x0000001100117245 */ /* 0x004fc40000201000 */
[----:B---3--:R-:W-:Y:S01]  /*0590*/  I2FP.F32.U32 R10, R10 ;  /* 0x0000000a000a7245 */ /* 0x008fe20000201000 */
[----:B------:R-:W2:Y:S02]  /*05a0*/  LDS.S8 R16, [R7+0x7] ;  /* 0x0000070007107984 */ /* 0x000ea40000000200 */
[----:B0-----:R-:W-:Y:S01]  /*05b0*/  FFMA R6, R13, R17, R6 ;  /* 0x000000110d067223 */ /* 0x001fe20000000006 */
[----:B----4-:R-:W0:Y:S01]  /*05c0*/  I2F.S16 R24, R24 ;  /* 0x0000001800187306 */ /* 0x010e220000101400 */
[----:B------:R-:W3:Y:S04]  /*05d0*/  LDS.U8 R17, [R2+UR6+0x60] ;  /* 0x0000600602117984 */ /* 0x000ee80008000000 */
[----:B------:R-:W4:Y:S01]  /*05e0*/  LDS.S8 R20, [R7+0x8] ;  /* 0x0000080007147984 */ /* 0x000f220000000200 */
[----:B-1----:R-:W-:-:S02]  /*05f0*/  FFMA R25, R11, R10, R6 ;  /* 0x0000000a0b197223 */ /* 0x002fc40000000006 */
[----:B-----5:R-:W1:Y:S01]  /*0600*/  I2F.S16 R21, R21 ;  /* 0x0000001500157306 */ /* 0x020e620000101400 */
[----:B------:R-:W5:Y:S01]  /*0610*/  LDS.U8 R10, [R2+UR6+0x70] ;  /* 0x00007006020a7984 */ /* 0x000f620008000000 */
[----:B------:R-:W-:-:S03]  /*0620*/  I2FP.F32.U32 R12, R12 ;  /* 0x0000000c000c7245 */ /* 0x000fc60000201000 */
[----:B------:R-:W5:Y:S03]  /*0630*/  LDS.S8 R13, [R7+0x9] ;  /* 0x00000900070d7984 */ /* 0x000f660000000200 */
[----:B------:R-:W2:Y:S01]  /*0640*/  I2F.S16 R22, R22 ;  /* 0x0000001600167306 */ /* 0x000ea20000101400 */
[----:B------:R-:W-:Y:S01]  /*0650*/  I2FP.F32.U32 R14, R14 ;  /* 0x0000000e000e7245 */ /* 0x000fe20000201000 */
[----:B0-----:R-:W-:Y:S01]  /*0660*/  FFMA R24, R24, R12, R25 ;  /* 0x0000000c18187223 */ /* 0x001fe20000000019 */
[----:B------:R-:W0:Y:S03]  /*0670*/  LDS.S8 R11, [R7+0xa] ;  /* 0x00000a00070b7984 */ /* 0x000e260000000200 */
[----:B-1----:R-:W-:Y:S02]  /*0680*/  FFMA R21, R21, R14, R24 ;  /* 0x0000000e15157223 */ /* 0x002fe40000000018 */
[----:B------:R-:W1:Y:S01]  /*0690*/  I2F.S16 R18, R18 ;  /* 0x0000001200127306 */ /* 0x000e620000101400 */
[----:B------:R-:W-:Y:S01]  /*06a0*/  I2FP.F32.U32 R24, R15 ;  /* 0x0000000f00187245 */ /* 0x000fe20000201000 */
[----:B------:R-:W-:Y:S04]  /*06b0*/  LDS.S8 R6, [R7+0xb] ;  /* 0x00000b0007067984 */ /* 0x000fe80000000200 */
[----:B------:R-:W0:Y:S01]  /*06c0*/  LDS.U8 R15, [R2+UR6+0x80] ;  /* 0x00008006020f7984 */ /* 0x000e220008000000 */
[----:B--2---:R-:W-:Y:S01]  /*06d0*/  FFMA R25, R22, R24, R21 ;  /* 0x0000001816197223 */ /* 0x004fe20000000015 */
[----:B------:R3:W2:Y:S01]  /*06e0*/  I2F.S16 R12, R23 ;  /* 0x00000017000c7306 */ /* 0x0006a20000101400 */
[----:B------:R-:W-:Y:S01]  /*06f0*/  I2FP.F32.U32 R22, R19 ;  /* 0x0000001300167245 */ /* 0x000fe20000201000 */
[----:B------:R-:W-:Y:S04]  /*0700*/  LDS.S8 R14, [R7+0xc] ;  /* 0x00000c00070e7984 */ /* 0x000fe80000000200 */
[----:B------:R-:W0:Y:S01]  /*0710*/  LDS.U8 R19, [R2+UR6+0x90] ;  /* 0x0000900602137984 */ /* 0x000e220008000000 */
[----:B-1----:R-:W-:Y:S01]  /*0720*/  FFMA R25, R18, R22, R25 ;  /* 0x0000001612197223 */ /* 0x002fe20000000019 */
[----:B------:R-:W1:Y:S01]  /*0730*/  I2F.S16 R16, R16 ;  /* 0x0000001000107306 */ /* 0x000e620000101400 */
[----:B---3--:R-:W-:Y:S01]  /*0740*/  I2FP.F32.U32 R23, R17 ;  /* 0x0000001100177245 */ /* 0x008fe20000201000 */
[----:B------:R-:W3:Y:S04]  /*0750*/  LDS.U8 R18, [R2+UR6+0xa0] ;  /* 0x0000a00602127984 */ /* 0x000ee80008000000 */
[----:B------:R-:W3:Y:S01]  /*0760*/  LDS.S8 R21, [R7+0xd] ;  /* 0x00000d0007157984 */ /* 0x000ee20000000200 */
[----:B--2---:R-:W-:Y:S01]  /*0770*/  FFMA R25, R12, R23, R25 ;  /* 0x000000170c197223 */ /* 0x004fe20000000019 */
[----:B----4-:R-:W2:Y:S01]  /*0780*/  I2F.S16 R20, R20 ;  /* 0x0000001400147306 */ /* 0x010ea20000101400 */
[----:B-----5:R-:W-:Y:S01]  /*0790*/  I2FP.F32.U32 R24, R10 ;  /* 0x0000000a00187245 */ /* 0x020fe20000201000 */
[----:B------:R-:W4:Y:S04]  /*07a0*/  LDS.U8 R22, [R2+UR6+0xb0] ;  /* 0x0000b00602167984 */ /* 0x000f280008000000 */
[----:B------:R-:W5:Y:S01]  /*07b0*/  LDS.S8 R17, [R7+0xe] ;  /* 0x00000e0007117984 */ /* 0x000f620000000200 */
[----:B-1----:R-:W-:Y:S01]  /*07c0*/  FFMA R25, R16, R24, R25 ;  /* 0x0000001810197223 */ /* 0x002fe20000000019 */
[----:B------:R-:W1:Y:S02]  /*07d0*/  I2F.S16 R13, R13 ;  /* 0x0000000d000d7306 */ /* 0x000e640000101400 */
[----:B------:R-:W5:Y:S04]  /*07e0*/  LDS.U8 R23, [R2+UR6+0xc0] ;  /* 0x0000c00602177984 */ /* 0x000f680008000000 */
[----:B------:R-:W5:Y:S02]  /*07f0*/  LDS.S8 R12, [R7+0xf] ;  /* 0x00000f00070c7984 */ /* 0x000f640000000200 */
[----:B0-----:R-:W0:Y:S02]  /*0800*/  I2F.S16 R11, R11 ;  /* 0x0000000b000b7306 */ /* 0x001e240000101400 */
[----:B------:R-:W5:Y:S04]  /*0810*/  LDS.U8 R10, [R2+UR6+0xd0] ;  /* 0x0000d006020a7984 */ /* 0x000f680008000000 */
[----:B------:R-:W5:Y:S01]  /*0820*/  LDS.U8 R16, [R2+UR6+0xe0] ;  /* 0x0000e00602107984 */ /* 0x000f620008000000 */
[----:B------:R-:W-:Y:S01]  /*0830*/  I2FP.F32.U32 R15, R15 ;  /* 0x0000000f000f7245 */ /* 0x000fe20000201000 */
[----:B------:R-:W4:Y:S02]  /*0840*/  I2F.S16 R6, R6 ;  /* 0x0000000600067306 */ /* 0x000f240000101400 */
[----:B------:R-:W5:Y:S02]  /*0850*/  LDS.U8 R24, [R2+UR6+0xf0] ;  /* 0x0000f00602187984 */ /* 0x000f640008000000 */
[----:B--2---:R-:W-:Y:S01]  /*0860*/  FFMA R20, R20, R15, R25 ;  /* 0x0000000f14147223 */ /* 0x004fe20000000019 */
[----:B------:R-:W-:-:S03]  /*0870*/  I2FP.F32.U32 R19, R19 ;  /* 0x0000001300137245 */ /* 0x000fc60000201000 */
[----:B------:R-:W2:Y:S01]  /*0880*/  I2F.S16 R14, R14 ;  /* 0x0000000e000e7306 */ /* 0x000ea20000101400 */
[----:B---3--:R-:W-:Y:S01]  /*0890*/  I2FP.F32.U32 R18, R18 ;  /* 0x0000001200127245 */ /* 0x008fe20000201000 */
[----:B-1----:R-:W-:-:S04]  /*08a0*/  FFMA R20, R13, R19, R20 ;  /* 0x000000130d147223 */ /* 0x002fc80000000014 */
[----:B0-----:R-:W-:Y:S02]  /*08b0*/  FFMA R11, R11, R18, R20 ;  /* 0x000000120b0b7223 */ /* 0x001fe40000000014 */
[----:B------:R-:W0:Y:S01]  /*08c0*/  I2F.S16 R21, R21 ;  /* 0x0000001500157306 */ /* 0x000e220000101400 */
[----:B----4-:R-:W-:-:S05]  /*08d0*/  I2FP.F32.U32 R22, R22 ;  /* 0x0000001600167245 */ /* 0x010fca0000201000 */
[----:B------:R-:W-:Y:S02]  /*08e0*/  FFMA R11, R6, R22, R11 ;  /* 0x00000016060b7223 */ /* 0x000fe4000000000b */
[----:B-----5:R-:W1:Y:S01]  /*08f0*/  I2F.S16 R17, R17 ;  /* 0x0000001100117306 */ /* 0x020e620000101400 */
[----:B------:R-:W-:-:S05]  /*0900*/  I2FP.F32.U32 R23, R23 ;  /* 0x0000001700177245 */ /* 0x000fca0000201000 */
[----:B--2---:R-:W-:Y:S02]  /*0910*/  FFMA R14, R14, R23, R11 ;  /* 0x000000170e0e7223 */ /* 0x004fe4000000000b */
[----:B------:R-:W2:Y:S01]  /*0920*/  I2F.S16 R13, R12 ;  /* 0x0000000c000d7306 */ /* 0x000ea20000101400 */
[----:B------:R-:W-:Y:S02]  /*0930*/  I2FP.F32.U32 R10, R10 ;  /* 0x0000000a000a7245 */ /* 0x000fe40000201000 */
[----:B------:R-:W-:-:S03]  /*0940*/  I2FP.F32.U32 R16, R16 ;  /* 0x0000001000107245 */ /* 0x000fc60000201000 */
[----:B0-----:R-:W-:Y:S01]  /*0950*/  FFMA R10, R21, R10, R14 ;  /* 0x0000000a150a7223 */ /* 0x001fe2000000000e */
[----:B------:R-:W-:-:S03]  /*0960*/  I2FP.F32.U32 R24, R24 ;  /* 0x0000001800187245 */ /* 0x000fc60000201000 */
[----:B-1----:R-:W-:-:S04]  /*0970*/  FFMA R10, R17, R16, R10 ;  /* 0x00000010110a7223 */ /* 0x002fc8000000000a */
[----:B--2---:R-:W-:Y:S01]  /*0980*/  FFMA R6, R13, R24, R10 ;  /* 0x000000180d067223 */ /* 0x004fe2000000000a */
[----:B------:R-:W-:Y:S06]  /*0990*/  BAR.SYNC.DEFER_BLOCKING 0x0 ;  /* 0x0000000000007b1d */ /* 0x000fec0000010000 */
[----:B------:R-:W-:Y:S05]  /*09a0*/  @P0 BRA `(.L_x_57) ;  /* 0xfffffff800080947 */ /* 0x000fea000383ffff */
.L_x_51:
[----:B------:R-:W0:Y:S02]  /*09b0*/  LDCU.64 UR16, c[0x0][0x398] ;  /* 0x00007300ff1077ac */ /* 0x000e240008000a00 */
[----:B0-----:R-:W-:-:S04]  /*09c0*/  ISETP.GE.AND P0, PT, R5, UR17, PT ;  /* 0x0000001105007c0c */ /* 0x001fc8000bf06270 */
[----:B------:R-:W-:-:S13]  /*09d0*/  ISETP.GE.OR P0, PT, R4, UR16, P0 ;  /* 0x0000001004007c0c */ /* 0x000fda0008706670 */
[----:B------:R-:W-:Y:S05]  /*09e0*/  @P0 EXIT ;  /* 0x000000000000094d */ /* 0x000fea0003800000 */
[----:B------:R-:W0:Y:S01]  /*09f0*/  LDC.64 R2, c[0x0][0x390] ;  /* 0x0000e400ff027b82 */ /* 0x000e220000000a00 */
[----:B------:R-:W-:-:S04]  /*0a00*/  IMAD R5, R4, UR17, R5 ;  /* 0x0000001104057c24 */ /* 0x000fc8000f8e0205 */
[----:B0-----:R-:W-:-:S05]  /*0a10*/  IMAD.WIDE.U32 R2, R5, 0x4, R2 ;  /* 0x0000000405027825 */ /* 0x001fca00078e0002 */
[----:B------:R-:W-:Y:S01]  /*0a20*/  STG.E desc[UR8][R2.64], R6 ;  /* 0x0000000602007986 */ /* 0x000fe2000c101908 */
[----:B------:R-:W-:Y:S05]  /*0a30*/  EXIT ;  /* 0x000000000000794d */ /* 0x000fea0003800000 */
.L_x_58:
        /* <DEDUP_REMOVED lines=12> */
.L_x_66:


//--------------------- .nv.shared.reserved.0     --------------------------
	.section	.nv.shared.reserved.0,"aw",@nobits
	.weak		__nv_reservedSMEM_offset_0_alias
	.size		__nv_reservedSMEM_offset_0_alias, 0, 64
	.other		__nv_reservedSMEM_offset_0_alias,@"STO_CUDA_RESERVED_SHARED STV_DEFAULT"
__nv_reservedSMEM_offset_0_alias:
	.zero		0
	.zero		64


//--------------------- .nv.shared.bitnet_quantize_i2s --------------------------
	.section	.nv.shared.bitnet_quantize_i2s,"aw",@nobits
	.sectionflags	@""
	.align	4
.nv.shared.bitnet_quantize_i2s:
	.zero		5248


//--------------------- .nv.shared.bitnet_matmul_i2s --------------------------
	.section	.nv.shared.bitnet_matmul_i2s,"aw",@nobits
	.sectionflags	@""
.nv.shared.bitnet_matmul_i2s:
	.zero		1536


//--------------------- .nv.constant0.bitnet_matmul_fp32 --------------------------
	.section	.nv.constant0.bitnet_matmul_fp32,"a",@progbits
	.sectionflags	@""
	.align	4
.nv.constant0.bitnet_matmul_fp32:
	.zero		932


//--------------------- .nv.constant0.bitnet_dequantize --------------------------
	.section	.nv.constant0.bitnet_dequantize,"a",@progbits
	.sectionflags	@""
	.align	4
.nv.constant0.bitnet_dequantize:
	.zero		928


//--------------------- .nv.constant0.bitnet_quantize_tl2 --------------------------
	.section	.nv.constant0.bitnet_quantize_tl2,"a",@progbits
	.sectionflags	@""
	.align	4
.nv.constant0.bitnet_quantize_tl2:
	.zero		924


//--------------------- .nv.constant0.bitnet_quantize_tl1 --------------------------
	.section	.nv.constant0.bitnet_quantize_tl1,"a",@progbits
	.sectionflags	@""
	.align	4
.nv.constant0.bitnet_quantize_tl1:
	.zero		924


//--------------------- .nv.constant0.bitnet_quantize_i2s --------------------------
	.section	.nv.constant0.bitnet_quantize_i2s,"a",@progbits
	.sectionflags	@""
	.align	4
.nv.constant0.bitnet_quantize_i2s:
	.zero		924


//--------------------- .nv.constant0.bitnet_matmul_i2s --------------------------
	.section	.nv.constant0.bitnet_matmul_i2s,"a",@progbits
	.sectionflags	@""
	.align	4
.nv.constant0.bitnet_matmul_i2s:
	.zero		932


//--------------------- SYMBOLS --------------------------

	.type		.nv.reservedSmem.offset0,@object
	.size		.nv.reservedSmem.offset0,0x4
	.type		.nv.reservedSmem.cap,@object
	.size		.nv.reservedSmem.cap,0x4
